	.target	sm_90a

	.elftype	@"ET_EXEC"


//--------------------- .note.nv.tkinfo           --------------------------
	.section	.note.nv.tkinfo,"",@"SHT_NOTE"
	.sectionflags	@"SHF_NOTE_NV_TKINFO"
	.tkinfo
        /*0018*/ 	.word	0x00000002
        /*0030*/ 	.string	""
        /*0030*/ 	.string	"ptxas"
        /*0030*/ 	.string	"Cuda compilation tools, release 13.0, V13.0.88"
        /*0030*/ 	.string	"Build cuda_13.0.r13.0/compiler.36424714_0"
        /*0030*/ 	.string	"-v  -suppress-debug-info  -lineinfo  -arch sm_90a "



//--------------------- .note.nv.cuinfo           --------------------------
	.section	.note.nv.cuinfo,"",@"SHT_NOTE"
	.sectionflags	@"SHF_NOTE_NV_CUINFO"
        /*0018*/ 	.short	0x0002
        /*001a*/ 	.short	0x005a
        /*001c*/ 	.short	0x0082
	.zero		2


//--------------------- .nv.info                  --------------------------
	.section	.nv.info,"",@"SHT_CUDA_INFO"
	.align	4


	//----- nvinfo : EIATTR_REGCOUNT
	.align		4
        /*0000*/ 	.byte	0x04, 0x2f
        /*0002*/ 	.short	(.L_1 - .L_0)
	.align		4
.L_0:
        /*0004*/ 	.word	index@(matmul_kernel)
        /*0008*/ 	.word	0x000000a8


	//----- nvinfo : EIATTR_FRAME_SIZE
	.align		4
.L_1:
        /*000c*/ 	.byte	0x04, 0x11
        /*000e*/ 	.short	(.L_3 - .L_2)
	.align		4
.L_2:
        /*0010*/ 	.word	index@(matmul_kernel)
        /*0014*/ 	.word	0x00000000


	//----- nvinfo : EIATTR_MIN_STACK_SIZE
	.align		4
.L_3:
        /*0018*/ 	.byte	0x04, 0x12
        /*001a*/ 	.short	(.L_5 - .L_4)
	.align		4
.L_4:
        /*001c*/ 	.word	index@(matmul_kernel)
        /*0020*/ 	.word	0x00000000
.L_5:


//--------------------- .nv.compat                --------------------------
	.section	.nv.compat,"",@"SHT_CUDA_COMPAT_INFO"
	.align	4
        /*0000*/ 	.byte	0x02, 0x09, 0x01, 0x00, 0x02, 0x02, 0x04, 0x00, 0x02, 0x05, 0x05, 0x00, 0x03, 0x07, 0x01, 0x01
        /*0010*/ 	.byte	0x02, 0x03, 0x00, 0x00, 0x02, 0x06, 0x01, 0x00, 0x04, 0x0b, 0x08, 0x00, 0x00, 0x00, 0x00, 0x00
        /*0020*/ 	.byte	0x00, 0x00, 0x00, 0x00


//--------------------- .nv.info.matmul_kernel    --------------------------
	.section	.nv.info.matmul_kernel,"",@"SHT_CUDA_INFO"
	.sectionflags	@""
	.align	4


	//----- nvinfo : EIATTR_CUDA_API_VERSION
	.align		4
        /*0000*/ 	.byte	0x04, 0x37
        /*0002*/ 	.short	(.L_7 - .L_6)
.L_6:
        /*0004*/ 	.word	0x00000082


	//----- nvinfo : EIATTR_KPARAM_INFO
	.align		4
.L_7:
        /*0008*/ 	.byte	0x04, 0x17
        /*000a*/ 	.short	(.L_9 - .L_8)
.L_8:
        /*000c*/ 	.word	0x00000000
        /*0010*/ 	.short	0x000d
        /*0012*/ 	.short	0x0048
        /*0014*/ 	.byte	0x00, 0xf4, 0x21, 0x00


	//----- nvinfo : EIATTR_KPARAM_INFO
	.align		4
.L_9:
        /*0018*/ 	.byte	0x04, 0x17
        /*001a*/ 	.short	(.L_11 - .L_10)
.L_10:
        /*001c*/ 	.word	0x00000000
        /*0020*/ 	.short	0x000c
        /*0022*/ 	.short	0x0040
        /*0024*/ 	.byte	0x00, 0xf4, 0x21, 0x00


	//----- nvinfo : EIATTR_KPARAM_INFO
	.align		4
.L_11:
        /*0028*/ 	.byte	0x04, 0x17
        /*002a*/ 	.short	(.L_13 - .L_12)
.L_12:
        /*002c*/ 	.word	0x00000000
        /*0030*/ 	.short	0x000b
        /*0032*/ 	.short	0x0038
        /*0034*/ 	.byte	0x00, 0xf0, 0x11, 0x00


	//----- nvinfo : EIATTR_KPARAM_INFO
	.align		4
.L_13:
        /*0038*/ 	.byte	0x04, 0x17
        /*003a*/ 	.short	(.L_15 - .L_14)
.L_14:
        /*003c*/ 	.word	0x00000000
        /*0040*/ 	.short	0x000a
        /*0042*/ 	.short	0x0034
        /*0044*/ 	.byte	0x00, 0xf0, 0x11, 0x00


	//----- nvinfo : EIATTR_KPARAM_INFO
	.align		4
.L_15:
        /*0048*/ 	.byte	0x04, 0x17
        /*004a*/ 	.short	(.L_17 - .L_16)
.L_16:
        /*004c*/ 	.word	0x00000000
        /*0050*/ 	.short	0x0009
        /*0052*/ 	.short	0x0030
        /*0054*/ 	.byte	0x00, 0xf0, 0x11, 0x00


	//----- nvinfo : EIATTR_KPARAM_INFO
	.align		4
.L_17:
        /*0058*/ 	.byte	0x04, 0x17
        /*005a*/ 	.short	(.L_19 - .L_18)
.L_18:
        /*005c*/ 	.word	0x00000000
        /*0060*/ 	.short	0x0008
        /*0062*/ 	.short	0x002c
        /*0064*/ 	.byte	0x00, 0xf0, 0x11, 0x00


	//----- nvinfo : EIATTR_KPARAM_INFO
	.align		4
.L_19:
        /*0068*/ 	.byte	0x04, 0x17
        /*006a*/ 	.short	(.L_21 - .L_20)
.L_20:
        /*006c*/ 	.word	0x00000000
        /*0070*/ 	.short	0x0007
        /*0072*/ 	.short	0x0028
        /*0074*/ 	.byte	0x00, 0xf0, 0x11, 0x00


	//----- nvinfo : EIATTR_KPARAM_INFO
	.align		4
.L_21:
        /*0078*/ 	.byte	0x04, 0x17
        /*007a*/ 	.short	(.L_23 - .L_22)
.L_22:
        /*007c*/ 	.word	0x00000000
        /*0080*/ 	.short	0x0006
        /*0082*/ 	.short	0x0024
        /*0084*/ 	.byte	0x00, 0xf0, 0x11, 0x00


	//----- nvinfo : EIATTR_KPARAM_INFO
	.align		4
.L_23:
        /*0088*/ 	.byte	0x04, 0x17
        /*008a*/ 	.short	(.L_25 - .L_24)
.L_24:
        /*008c*/ 	.word	0x00000000
        /*0090*/ 	.short	0x0005
        /*0092*/ 	.short	0x0020
        /*0094*/ 	.byte	0x00, 0xf0, 0x11, 0x00


	//----- nvinfo : EIATTR_KPARAM_INFO
	.align		4
.L_25:
        /*0098*/ 	.byte	0x04, 0x17
        /*009a*/ 	.short	(.L_27 - .L_26)
.L_26:
        /*009c*/ 	.word	0x00000000
        /*00a0*/ 	.short	0x0004
        /*00a2*/ 	.short	0x001c
        /*00a4*/ 	.byte	0x00, 0xf0, 0x11, 0x00


	//----- nvinfo : EIATTR_KPARAM_INFO
	.align		4
.L_27:
        /*00a8*/ 	.byte	0x04, 0x17
        /*00aa*/ 	.short	(.L_29 - .L_28)
.L_28:
        /*00ac*/ 	.word	0x00000000
        /*00b0*/ 	.short	0x0003
        /*00b2*/ 	.short	0x0018
        /*00b4*/ 	.byte	0x00, 0xf0, 0x11, 0x00


	//----- nvinfo : EIATTR_KPARAM_INFO
	.align		4
.L_29:
        /*00b8*/ 	.byte	0x04, 0x17
        /*00ba*/ 	.short	(.L_31 - .L_30)
.L_30:
        /*00bc*/ 	.word	0x00000000
        /*00c0*/ 	.short	0x0002
        /*00c2*/ 	.short	0x0010
        /*00c4*/ 	.byte	0x00, 0xf4, 0x21, 0x00


	//----- nvinfo : EIATTR_KPARAM_INFO
	.align		4
.L_31:
        /*00c8*/ 	.byte	0x04, 0x17
        /*00ca*/ 	.short	(.L_33 - .L_32)
.L_32:
        /*00cc*/ 	.word	0x00000000
        /*00d0*/ 	.short	0x0001
        /*00d2*/ 	.short	0x0008
        /*00d4*/ 	.byte	0x00, 0xf4, 0x21, 0x00


	//----- nvinfo : EIATTR_KPARAM_INFO
	.align		4
.L_33:
        /*00d8*/ 	.byte	0x04, 0x17
        /*00da*/ 	.short	(.L_35 - .L_34)
.L_34:
        /*00dc*/ 	.word	0x00000000
        /*00e0*/ 	.short	0x0000
        /*00e2*/ 	.short	0x0000
        /*00e4*/ 	.byte	0x00, 0xf4, 0x21, 0x00


	//----- nvinfo : EIATTR_EXPLICIT_CLUSTER
	.align		4
.L_35:
        /*00e8*/ 	.byte	0x01, 0x3e
	.zero		2


	//----- nvinfo : EIATTR_CTA_PER_CLUSTER
	.align		4
        /*00ec*/ 	.byte	0x04, 0x3d
        /*00ee*/ 	.short	(.L_37 - .L_36)
.L_36:
        /*00f0*/ 	.word	0x00000002
        /*00f4*/ 	.word	0x00000001
        /*00f8*/ 	.word	0x00000001


	//----- nvinfo : EIATTR_SPARSE_MMA_MASK
	.align		4
.L_37:
        /*00fc*/ 	.byte	0x03, 0x50
        /*00fe*/ 	.short	0x0000


	//----- nvinfo : EIATTR_MAXREG_COUNT
	.align		4
        /*0100*/ 	.byte	0x03, 0x1b
        /*0102*/ 	.short	0x00ff


	//----- nvinfo : EIATTR_NUM_BARRIERS
	.align		4
        /*0104*/ 	.byte	0x02, 0x4c
        /*0106*/ 	.byte	0x01
	.zero		1


	//----- nvinfo : EIATTR_MERCURY_ISA_VERSION
	.align		4
        /*0108*/ 	.byte	0x03, 0x5f
        /*010a*/ 	.short	0x0101


	//----- nvinfo : EIATTR_EXIT_INSTR_OFFSETS
	.align		4
        /*010c*/ 	.byte	0x04, 0x1c
        /*010e*/ 	.short	(.L_39 - .L_38)


	//   ....[0]....
.L_38:
        /*0110*/ 	.word	0x00003f40


	//   ....[1]....
        /*0114*/ 	.word	0x00003f60


	//----- nvinfo : EIATTR_REQNTID
	.align		4
.L_39:
        /*0118*/ 	.byte	0x04, 0x10
        /*011a*/ 	.short	(.L_41 - .L_40)
.L_40:
        /*011c*/ 	.word	0x00000080
        /*0120*/ 	.word	0x00000001
        /*0124*/ 	.word	0x00000001


	//----- nvinfo : EIATTR_CBANK_PARAM_SIZE
	.align		4
.L_41:
        /*0128*/ 	.byte	0x03, 0x19
        /*012a*/ 	.short	0x0050


	//----- nvinfo : EIATTR_PARAM_CBANK
	.align		4
        /*012c*/ 	.byte	0x04, 0x0a
        /*012e*/ 	.short	(.L_43 - .L_42)
	.align		4
.L_42:
        /*0130*/ 	.word	index@(.nv.constant0.matmul_kernel)
        /*0134*/ 	.short	0x0210
        /*0136*/ 	.short	0x0050


	//----- nvinfo : EIATTR_SW_WAR
	.align		4
.L_43:
        /*0138*/ 	.byte	0x04, 0x36
        /*013a*/ 	.short	(.L_45 - .L_44)
.L_44:
        /*013c*/ 	.word	0x00000008
.L_45:


//--------------------- .nv.callgraph             --------------------------
	.section	.nv.callgraph,"",@"SHT_CUDA_CALLGRAPH"
	.align	4
	.sectionentsize	8
	.align		4
        /*0000*/ 	.word	0x00000000
	.align		4
        /*0004*/ 	.word	0xffffffff
	.align		4
        /*0008*/ 	.word	0x00000000
	.align		4
        /*000c*/ 	.word	0xfffffffe
	.align		4
        /*0010*/ 	.word	0x00000000
	.align		4
        /*0014*/ 	.word	0xfffffffd
	.align		4
        /*0018*/ 	.word	0x00000000
	.align		4
        /*001c*/ 	.word	0xfffffffc


//--------------------- .text.matmul_kernel       --------------------------
	.section	.text.matmul_kernel,"ax",@progbits
	.align	128
        .global         matmul_kernel
        .type           matmul_kernel,@function
        .size           matmul_kernel,(.L_x_4 - matmul_kernel)
        .other          matmul_kernel,@"STO_CUDA_ENTRY STV_DEFAULT"
matmul_kernel:
.text.matmul_kernel:
[----:B------:R-:W0:Y:S08]  /*0000*/  LDC R1, c[0x0][0x28] ;  /* 0x00000a00ff017b82 */ /* 0x000e300000000800 */
[----:B------:R-:W1:Y:S01]  /*0010*/  LDC.64 R30, c[0x0][0x228] ;  /* 0x00008a00ff1e7b82 */ /* 0x000e620000000a00 */
[----:B------:R-:W-:Y:S01]  /*0020*/  ULDC.64 UR16, c[0x0][0x208] ;  /* 0x0000820000107ab9 */ /* 0x000fe20000000a00 */
[----:B------:R-:W-:-:S06]  /*0030*/  ULDC UR11, c[0x0][0x230] ;  /* 0x00008c00000b7ab9 */ /* 0x000fcc0000000800 */
[----:B------:R-:W2:Y:S08]  /*0040*/  S2UR UR4, SR_CTAID.X ;  /* 0x00000000000479c3 */ /* 0x000eb00000002500 */
[----:B------:R-:W3:Y:S01]  /*0050*/  LDC R83, c[0x0][0x230] ;  /* 0x00008c00ff537b82 */ /* 0x000ee20000000800 */
[----:B-1----:R-:W-:-:S07]  /*0060*/  VIADD R0, R31, 0x3f ;  /* 0x0000003f1f007836 */ /* 0x002fce0000000000 */
[----:B------:R-:W1:Y:S01]  /*0070*/  S2UR UR10, SR_CgaCtaId ;  /* 0x00000000000a79c3 */ /* 0x000e620000008800 */
[----:B------:R-:W-:Y:S02]  /*0080*/  SHF.R.S32.HI R3, RZ, 0x1f, R0 ;  /* 0x0000001fff037819 */ /* 0x000fe40000011400 */
[----:B--2---:R-:W-:Y:S01]  /*0090*/  I2FP.F32.U32 R5, UR4 ;  /* 0x0000000400057c45 */ /* 0x004fe20008201000 */
[----:B------:R-:W-:Y:S01]  /*00a0*/  ULDC UR4, c[0x0][0x150] ;  /* 0x0000540000047ab9 */ /* 0x000fe20000000800 */
[----:B------:R-:W-:-:S03]  /*00b0*/  LEA.HI R3, R3, R0, RZ, 0x6 ;  /* 0x0000000003037211 */ /* 0x000fc600078f30ff */
[----:B------:R-:W-:Y:S01]  /*00c0*/  FMUL R5, R5, UR4 ;  /* 0x0000000405057c20 */ /* 0x000fe20008400000 */
[----:B------:R-:W-:Y:S01]  /*00d0*/  SHF.R.S32.HI R3, RZ, 0x6, R3 ;  /* 0x00000006ff037819 */ /* 0x000fe20000011403 */
[----:B---3--:R-:W-:-:S04]  /*00e0*/  VIADD R83, R83, 0x3f ;  /* 0x0000003f53537836 */ /* 0x008fc80000000000 */
[----:B------:R-:W-:Y:S01]  /*00f0*/  IMAD.SHL.U32 R4, R3, 0x8, RZ ;  /* 0x0000000803047824 */ /* 0x000fe200078e00ff */
[----:B------:R-:W2:Y:S04]  /*0100*/  F2I.U32.TRUNC.NTZ R5, R5 ;  /* 0x0000000500057305 */ /* 0x000ea8000020f000 */
[----:B------:R-:W-:-:S04]  /*0110*/  IABS R7, R4 ;  /* 0x0000000400077213 */ /* 0x000fc80000000000 */
[----:B------:R-:W3:Y:S01]  /*0120*/  I2F.RP R0, R7 ;  /* 0x0000000700007306 */ /* 0x000ee20000209400 */
[----:B--2---:R-:W-:-:S07]  /*0130*/  IABS R11, R5 ;  /* 0x00000005000b7213 */ /* 0x004fce0000000000 */
[----:B---3--:R-:W2:Y:S02]  /*0140*/  MUFU.RCP R0, R0 ;  /* 0x0000000000007308 */ /* 0x008ea40000001000 */
[----:B--2---:R-:W-:Y:S01]  /*0150*/  VIADD R2, R0, 0xffffffe ;  /* 0x0ffffffe00027836 */ /* 0x004fe20000000000 */
[----:B------:R-:W-:-:S05]  /*0160*/  IABS R0, R4 ;  /* 0x0000000400007213 */ /* 0x000fca0000000000 */
[----:B------:R2:W3:Y:S01]  /*0170*/  F2I.FTZ.U32.TRUNC.NTZ R3, R2 ;  /* 0x0000000200037305 */ /* 0x0004e2000021f000 */
[----:B------:R-:W-:Y:S02]  /*0180*/  IMAD.MOV R0, RZ, RZ, -R0 ;  /* 0x000000ffff007224 */ /* 0x000fe400078e0a00 */
[----:B--2---:R-:W-:Y:S02]  /*0190*/  IMAD.MOV.U32 R2, RZ, RZ, RZ ;  /* 0x000000ffff027224 */ /* 0x004fe400078e00ff */
[----:B---3--:R-:W-:-:S04]  /*01a0*/  IMAD.MOV R6, RZ, RZ, -R3 ;  /* 0x000000ffff067224 */ /* 0x008fc800078e0a03 */
[----:B------:R-:W-:-:S04]  /*01b0*/  IMAD R9, R6, R7, RZ ;  /* 0x0000000706097224 */ /* 0x000fc800078e02ff */
[----:B------:R-:W-:-:S06]  /*01c0*/  IMAD.HI.U32 R2, R3, R9, R2 ;  /* 0x0000000903027227 */ /* 0x000fcc00078e0002 */
[----:B------:R-:W-:-:S04]  /*01d0*/  IMAD.HI.U32 R2, R2, R11, RZ ;  /* 0x0000000b02027227 */ /* 0x000fc800078e00ff */
[----:B------:R-:W-:-:S05]  /*01e0*/  IMAD R0, R2, R0, R11 ;  /* 0x0000000002007224 */ /* 0x000fca00078e020b */
[----:B------:R-:W-:-:S13]  /*01f0*/  ISETP.GT.U32.AND P1, PT, R7, R0, PT ;  /* 0x000000000700720c */ /* 0x000fda0003f24070 */
[----:B------:R-:W-:Y:S02]  /*0200*/  @!P1 IMAD.IADD R0, R0, 0x1, -R7 ;  /* 0x0000000100009824 */ /* 0x000fe400078e0a07 */
[----:B------:R-:W-:Y:S01]  /*0210*/  @!P1 VIADD R2, R2, 0x1 ;  /* 0x0000000102029836 */ /* 0x000fe20000000000 */
[----:B------:R-:W-:Y:S02]  /*0220*/  ISETP.NE.AND P1, PT, R4, RZ, PT ;  /* 0x000000ff0400720c */ /* 0x000fe40003f25270 */
[----:B------:R-:W-:Y:S02]  /*0230*/  ISETP.GE.U32.AND P0, PT, R0, R7, PT ;  /* 0x000000070000720c */ /* 0x000fe40003f06070 */
[----:B------:R-:W-:-:S04]  /*0240*/  LOP3.LUT R0, R5, R4, RZ, 0x3c, !PT ;  /* 0x0000000405007212 */ /* 0x000fc800078e3cff */
[----:B------:R-:W-:Y:S01]  /*0250*/  ISETP.GE.AND P2, PT, R0, RZ, PT ;  /* 0x000000ff0000720c */ /* 0x000fe20003f46270 */
[----:B------:R-:W-:-:S05]  /*0260*/  VIADD R0, R30, 0x3f ;  /* 0x0000003f1e007836 */ /* 0x000fca0000000000 */
[----:B------:R-:W-:Y:S01]  /*0270*/  SHF.R.S32.HI R3, RZ, 0x1f, R0 ;  /* 0x0000001fff037819 */ /* 0x000fe20000011400 */
[----:B------:R-:W-:-:S03]  /*0280*/  @P0 VIADD R2, R2, 0x1 ;  /* 0x0000000102020836 */ /* 0x000fc60000000000 */
[----:B------:R-:W-:-:S03]  /*0290*/  LEA.HI R3, R3, R0, RZ, 0x6 ;  /* 0x0000000003037211 */ /* 0x000fc600078f30ff */
[----:B------:R-:W-:Y:S01]  /*02a0*/  @!P2 IMAD.MOV R2, RZ, RZ, -R2 ;  /* 0x000000ffff02a224 */ /* 0x000fe200078e0a02 */
[----:B------:R-:W-:-:S05]  /*02b0*/  @!P1 LOP3.LUT R2, RZ, R4, RZ, 0x33, !PT ;  /* 0x00000004ff029212 */ /* 0x000fca00078e33ff */
[----:B------:R-:W-:Y:S02]  /*02c0*/  IMAD.SHL.U32 R6, R2, 0x8, RZ ;  /* 0x0000000802067824 */ /* 0x000fe400078e00ff */
[----:B------:R-:W-:-:S03]  /*02d0*/  IMAD.MOV R2, RZ, RZ, -R2 ;  /* 0x000000ffff027224 */ /* 0x000fc600078e0a02 */
[----:B------:R-:W-:Y:S01]  /*02e0*/  LEA.HI.SX32 R3, R3, -R6, 0x1a ;  /* 0x8000000603037211 */ /* 0x000fe200078fd2ff */
[----:B------:R-:W-:-:S03]  /*02f0*/  IMAD R11, R4, R2, R5 ;  /* 0x00000002040b7224 */ /* 0x000fc600078e0205 */
[----:B------:R-:W-:-:S04]  /*0300*/  VIMNMX R8, R3, 0x8, PT ;  /* 0x0000000803087848 */ /* 0x000fc80003fe0100 */
[-C--:B------:R-:W-:Y:S02]  /*0310*/  IABS R7, R8.reuse ;  /* 0x0000000800077213 */ /* 0x080fe40000000000 */
[----:B------:R-:W-:Y:S02]  /*0320*/  IABS R4, R8 ;  /* 0x0000000800047213 */ /* 0x000fe40000000000 */
[----:B------:R-:W2:Y:S01]  /*0330*/  I2F.RP R0, R7 ;  /* 0x0000000700007306 */ /* 0x000ea20000209400 */
[C---:B------:R-:W-:Y:S02]  /*0340*/  R2UR UR5, R8.reuse ;  /* 0x00000000080572ca */ /* 0x040fe400000e0000 */
[----:B------:R-:W-:-:S11]  /*0350*/  R2UR UR6, R8 ;  /* 0x00000000080672ca */ /* 0x000fd600000e0000 */
[----:B------:R-:W-:Y:S01]  /*0360*/  UISETP.NE.AND UP0, UPT, UR5, URZ, UPT ;  /* 0x0000003f0500728c */ /* 0x000fe2000bf05270 */
[----:B--2---:R-:W2:Y:S01]  /*0370*/  MUFU.RCP R0, R0 ;  /* 0x0000000000007308 */ /* 0x004ea20000001000 */
[----:B-1----:R-:W-:-:S04]  /*0380*/  USHF.L.U32 UR5, UR10, 0x5, URZ ;  /* 0x000000050a057899 */ /* 0x002fc8000800063f */
[----:B------:R-:W-:Y:S01]  /*0390*/  ULOP3.LUT UR5, UR5, 0x20, URZ, 0xc0, !UPT ;  /* 0x0000002005057892 */ /* 0x000fe2000f8ec03f */
[----:B--2---:R-:W-:Y:S02]  /*03a0*/  VIADD R3, R0, 0xffffffe ;  /* 0x0ffffffe00037836 */ /* 0x004fe40000000000 */
[----:B------:R-:W-:-:S04]  /*03b0*/  IMAD.MOV R0, RZ, RZ, -R4 ;  /* 0x000000ffff007224 */ /* 0x000fc800078e0a04 */
[----:B------:R-:W1:Y:S02]  /*03c0*/  F2I.FTZ.U32.TRUNC.NTZ R3, R3 ;  /* 0x0000000300037305 */ /* 0x000e64000021f000 */
[----:B-1----:R-:W-:-:S04]  /*03d0*/  IMAD.MOV R9, RZ, RZ, -R3 ;  /* 0x000000ffff097224 */ /* 0x002fc800078e0a03 */
[----:B------:R-:W-:Y:S01]  /*03e0*/  IMAD.MOV.U32 R2, RZ, RZ, R9 ;  /* 0x000000ffff027224 */ /* 0x000fe200078e0009 */
[----:B------:R-:W-:-:S03]  /*03f0*/  IABS R9, R11 ;  /* 0x0000000b00097213 */ /* 0x000fc60000000000 */
[----:B------:R-:W-:Y:S02]  /*0400*/  IMAD R5, R2, R7, RZ ;  /* 0x0000000702057224 */ /* 0x000fe400078e02ff */
[----:B------:R-:W-:-:S04]  /*0410*/  IMAD.MOV.U32 R2, RZ, RZ, RZ ;  /* 0x000000ffff027224 */ /* 0x000fc800078e00ff */
[----:B------:R-:W-:-:S06]  /*0420*/  IMAD.HI.U32 R2, R3, R5, R2 ;  /* 0x0000000503027227 */ /* 0x000fcc00078e0002 */
[----:B------:R-:W-:-:S04]  /*0430*/  IMAD.HI.U32 R2, R2, R9, RZ ;  /* 0x0000000902027227 */ /* 0x000fc800078e00ff */
[----:B------:R-:W-:-:S05]  /*0440*/  IMAD R0, R2, R0, R9 ;  /* 0x0000000002007224 */ /* 0x000fca00078e0209 */
[----:B------:R-:W-:-:S13]  /*0450*/  ISETP.GT.U32.AND P1, PT, R7, R0, PT ;  /* 0x000000000700720c */ /* 0x000fda0003f24070 */
[----:B------:R-:W-:Y:S02]  /*0460*/  @!P1 IMAD.IADD R0, R0, 0x1, -R7 ;  /* 0x0000000100009824 */ /* 0x000fe400078e0a07 */
[----:B------:R-:W-:-:S03]  /*0470*/  @!P1 VIADD R2, R2, 0x1 ;  /* 0x0000000102029836 */ /* 0x000fc60000000000 */
[----:B------:R-:W-:Y:S02]  /*0480*/  ISETP.GE.U32.AND P0, PT, R0, R7, PT ;  /* 0x000000070000720c */ /* 0x000fe40003f06070 */
[----:B------:R-:W-:-:S04]  /*0490*/  LOP3.LUT R0, R11, R8, RZ, 0x3c, !PT ;  /* 0x000000080b007212 */ /* 0x000fc800078e3cff */
[----:B------:R-:W-:Y:S02]  /*04a0*/  ISETP.GE.AND P2, PT, R0, RZ, PT ;  /* 0x000000ff0000720c */ /* 0x000fe40003f46270 */
[----:B------:R-:W1:Y:S05]  /*04b0*/  S2R R0, SR_TID.X ;  /* 0x0000000000007919 */ /* 0x000e6a0000002100 */
[----:B------:R-:W-:Y:S01]  /*04c0*/  @P0 VIADD R2, R2, 0x1 ;  /* 0x0000000102020836 */ /* 0x000fe20000000000 */
[----:B------:R-:W-:-:S05]  /*04d0*/  ISETP.GT.AND P0, PT, R83, 0x3f, PT ;  /* 0x0000003f5300780c */ /* 0x000fca0003f04270 */
[----:B------:R-:W-:-:S05]  /*04e0*/  @!P2 IMAD.MOV R2, RZ, RZ, -R2 ;  /* 0x000000ffff02a224 */ /* 0x000fca00078e0a02 */
[----:B------:R-:W-:-:S09]  /*04f0*/  R2UR UR4, R2 ;  /* 0x00000000020472ca */ /* 0x000fd200000e0000 */
[----:B------:R-:W-:-:S04]  /*0500*/  @!UP0 ULOP3.LUT UR4, URZ, UR6, URZ, 0x33, !UPT ;  /* 0x000000063f048292 */ /* 0x000fc8000f8e333f */
[----:B------:R-:W-:Y:S02]  /*0510*/  UIADD3 UR6, -UR4, URZ, URZ ;  /* 0x0000003f04067290 */ /* 0x000fe4000fffe13f */
[----:B------:R-:W-:Y:S01]  /*0520*/  ULEA UR5, UR4, UR5, 0x6 ;  /* 0x0000000504057291 */ /* 0x000fe2000f8e303f */
[----:B-1----:R-:W-:Y:S02]  /*0530*/  SHF.R.U32.HI R2, RZ, 0x6, R0 ;  /* 0x00000006ff027819 */ /* 0x002fe40000011600 */
[----:B------:R-:W-:Y:S01]  /*0540*/  UMOV UR4, 0x400 ;  /* 0x0000040000047882 */ /* 0x000fe20000000000 */
[----:B------:R-:W-:Y:S01]  /*0550*/  IMAD R3, R8, UR6, R11 ;  /* 0x0000000608037c24 */ /* 0x000fe2000f8e020b */
[----:B------:R-:W-:Y:S01]  /*0560*/  SGXT.U32 R2, R2, 0x1 ;  /* 0x000000010202781a */ /* 0x000fe20000000000 */
[----:B------:R-:W-:Y:S01]  /*0570*/  ULEA UR10, UR10, UR4, 0x18 ;  /* 0x000000040a0a7291 */ /* 0x000fe2000f8ec03f */
[----:B------:R-:W-:Y:S01]  /*0580*/  LOP3.LUT R102, R0, 0x3f, RZ, 0xc0, !PT ;  /* 0x0000003f00667812 */ /* 0x000fe200078ec0ff */
[----:B------:R-:W-:Y:S01]  /*0590*/  IMAD.IADD R21, R6, 0x1, R3 ;  /* 0x0000000106157824 */ /* 0x000fe200078e0203 */
[----:B------:R-:W-:-:S02]  /*05a0*/  LOP3.LUT R3, R2, UR5, RZ, 0xfc, !PT ;  /* 0x0000000502037c12 */ /* 0x000fc4000f8efcff */
[----:B------:R-:W-:Y:S01]  /*05b0*/  LOP3.LUT R4, R0, 0x7f, RZ, 0xc0, !PT ;  /* 0x0000007f00047812 */ /* 0x000fe200078ec0ff */
[----:B------:R-:W-:Y:S01]  /*05c0*/  IMAD R20, R21, 0x40, R102 ;  /* 0x0000004015147824 */ /* 0x000fe200078e0266 */
[C---:B------:R-:W-:Y:S02]  /*05d0*/  LOP3.LUT R5, R3.reuse, 0x2, RZ, 0xfc, !PT ;  /* 0x0000000203057812 */ /* 0x040fe400078efcff */
[C---:B------:R-:W-:Y:S02]  /*05e0*/  LOP3.LUT R6, R3.reuse, 0x4, RZ, 0xfc, !PT ;  /* 0x0000000403067812 */ /* 0x040fe400078efcff */
[C---:B------:R-:W-:Y:S02]  /*05f0*/  LOP3.LUT R7, R3.reuse, 0x6, RZ, 0xfc, !PT ;  /* 0x0000000603077812 */ /* 0x040fe400078efcff */
[C---:B------:R-:W-:Y:S02]  /*0600*/  LOP3.LUT R8, R3.reuse, 0x8, RZ, 0xfc, !PT ;  /* 0x0000000803087812 */ /* 0x040fe400078efcff */
[----:B------:R-:W-:-:S02]  /*0610*/  LOP3.LUT R9, R3, 0xa, RZ, 0xfc, !PT ;  /* 0x0000000a03097812 */ /* 0x000fc400078efcff */
[C---:B------:R-:W-:Y:S02]  /*0620*/  LOP3.LUT R10, R3.reuse, 0xc, RZ, 0xfc, !PT ;  /* 0x0000000c030a7812 */ /* 0x040fe400078efcff */
        /* <DEDUP_REMOVED lines=8> */
[----:B------:R-:W-:Y:S01]  /*06b0*/  LOP3.LUT R19, R3, 0x1e, RZ, 0xfc, !PT ;  /* 0x0000001e03137812 */ /* 0x000fe200078efcff */
[----:B0-----:R-:W-:Y:S06]  /*06c0*/  @P0 BRA `(.L_x_0) ;  /* 0x0000000000280947 */ /* 0x001fec0003800000 */
[----:B------:R-:W-:Y:S01]  /*06d0*/  IMAD.SHL.U32 R21, R0, 0x8, RZ ;  /* 0x0000000800157824 */ /* 0x000fe200078e00ff */
[----:B------:R-:W-:Y:S02]  /*06e0*/  CS2R R24, SRZ ;  /* 0x0000000000187805 */ /* 0x000fe4000001ff00 */
[----:B------:R-:W-:Y:S02]  /*06f0*/  CS2R R26, SRZ ;  /* 0x00000000001a7805 */ /* 0x000fe4000001ff00 */
[----:B------:R-:W-:Y:S02]  /*0700*/  CS2R R28, SRZ ;  /* 0x00000000001c7805 */ /* 0x000fe4000001ff00 */
[----:B------:R-:W-:Y:S02]  /*0710*/  CS2R R30, SRZ ;  /* 0x00000000001e7805 */ /* 0x000fe4000001ff00 */
[----:B------:R-:W-:Y:S02]  /*0720*/  CS2R R32, SRZ ;  /* 0x0000000000207805 */ /* 0x000fe4000001ff00 */
[----:B------:R-:W-:-:S02]  /*0730*/  CS2R R34, SRZ ;  /* 0x0000000000227805 */ /* 0x000fc4000001ff00 */
[----:B------:R-:W-:Y:S02]  /*0740*/  CS2R R36, SRZ ;  /* 0x0000000000247805 */ /* 0x000fe4000001ff00 */
[----:B------:R-:W-:Y:S01]  /*0750*/  CS2R R38, SRZ ;  /* 0x0000000000267805 */ /* 0x000fe2000001ff00 */
[----:B------:R-:W-:Y:S06]  /*0760*/  BRA `(.L_x_1) ;  /* 0x0000002c00787947 */ /* 0x000fec0003800000 */
.L_x_0:
[----:B------:R-:W-:Y:S01]  /*0770*/  IABS R42, R31 ;  /* 0x0000001f002a7213 */ /* 0x000fe20000000000 */
[----:B------:R-:W-:Y:S01]  /*0780*/  ULDC UR4, c[0x0][0x240] ;  /* 0x0000900000047ab9 */ /* 0x000fe20000000800 */
[----:B------:R-:W-:Y:S01]  /*0790*/  IABS R45, R30 ;  /* 0x0000001e002d7213 */ /* 0x000fe20000000000 */
[----:B------:R-:W-:Y:S01]  /*07a0*/  ULDC.64 UR12, c[0x0][0x218] ;  /* 0x00008600000c7ab9 */ /* 0x000fe20000000a00 */
[----:B------:R-:W0:Y:S01]  /*07b0*/  I2F.RP R21, R42 ;  /* 0x0000002a00157306 */ /* 0x000e220000209400 */
[----:B------:R-:W-:Y:S01]  /*07c0*/  IABS R33, R15 ;  /* 0x0000000f00217213 */ /* 0x000fe20000000000 */
[----:B------:R-:W-:Y:S01]  /*07d0*/  ULDC UR5, c[0x0][0x234] ;  /* 0x00008d0000057ab9 */ /* 0x000fe20000000800 */
[----:B------:R-:W-:Y:S01]  /*07e0*/  IABS R34, R14 ;  /* 0x0000000e00227213 */ /* 0x000fe20000000000 */
[----:B------:R-:W-:Y:S01]  /*07f0*/  ULDC UR6, c[0x0][0x23c] ;  /* 0x00008f0000067ab9 */ /* 0x000fe20000000800 */
[----:B------:R-:W-:Y:S01]  /*0800*/  IABS R36, R13 ;  /* 0x0000000d00247213 */ /* 0x000fe20000000000 */
[----:B------:R-:W-:Y:S01]  /*0810*/  ULDC.64 UR8, c[0x0][0x210] ;  /* 0x0000840000087ab9 */ /* 0x000fe20000000a00 */
[----:B------:R-:W-:Y:S01]  /*0820*/  IABS R40, R9 ;  /* 0x0000000900287213 */ /* 0x000fe20000000000 */
[----:B------:R-:W1:Y:S01]  /*0830*/  I2F.RP R26, R45 ;  /* 0x0000002d001a7306 */ /* 0x000e620000209400 */
[----:B------:R-:W-:Y:S01]  /*0840*/  IABS R39, R10 ;  /* 0x0000000a00277213 */ /* 0x000fe20000000000 */
[----:B------:R-:W-:Y:S01]  /*0850*/  IMAD R102, R102, UR6, RZ ;  /* 0x0000000666667c24 */ /* 0x000fe2000f8e02ff */
[----:B------:R-:W-:Y:S01]  /*0860*/  IABS R41, R3 ;  /* 0x0000000300297213 */ /* 0x000fe20000000000 */
[----:B------:R-:W-:Y:S01]  /*0870*/  USHF.L.U32 UR18, UR6, 0x6, URZ ;  /* 0x0000000606127899 */ /* 0x000fe2000800063f */
[----:B------:R-:W-:Y:S01]  /*0880*/  IABS R43, R6 ;  /* 0x00000006002b7213 */ /* 0x000fe20000000000 */
[----:B------:R-:W-:Y:S01]  /*0890*/  UMOV UR7, URZ ;  /* 0x0000003f00077c82 */ /* 0x000fe20008000000 */
[----:B------:R-:W-:Y:S01]  /*08a0*/  IABS R44, R5 ;  /* 0x00000005002c7213 */ /* 0x000fe20000000000 */
[----:B0-----:R-:W0:Y:S01]  /*08b0*/  MUFU.RCP R21, R21 ;  /* 0x0000001500157308 */ /* 0x001e220000001000 */
[----:B------:R-:W-:Y:S01]  /*08c0*/  IABS R46, R20 ;  /* 0x00000014002e7213 */ /* 0x000fe20000000000 */
[----:B------:R-:W-:Y:S01]  /*08d0*/  USHF.R.S32.HI UR19, URZ, 0x1f, UR18 ;  /* 0x0000001f3f137899 */ /* 0x000fe20008011412 */
[----:B------:R-:W-:-:S02]  /*08e0*/  LEA.HI R104, R0, 0x2e, RZ, 0x1a ;  /* 0x0000002e00687811 */ /* 0x000fc400078fd0ff */
[C---:B------:R-:W-:Y:S02]  /*08f0*/  LEA.HI R106, R0.reuse, 0x1e, RZ, 0x1a ;  /* 0x0000001e006a7811 */ /* 0x040fe400078fd0ff */
[----:B------:R-:W-:Y:S01]  /*0900*/  LEA.HI R108, R0, 0xe, RZ, 0x1a ;  /* 0x0000000e006c7811 */ /* 0x000fe200078fd0ff */
[----:B-1----:R-:W1:Y:S01]  /*0910*/  MUFU.RCP R26, R26 ;  /* 0x0000001a001a7308 */ /* 0x002e620000001000 */
[C---:B------:R-:W-:Y:S02]  /*0920*/  LOP3.LUT R110, R2.reuse, 0x34, RZ, 0xfc, !PT ;  /* 0x00000034026e7812 */ /* 0x040fe400078efcff */
[C---:B------:R-:W-:Y:S02]  /*0930*/  LOP3.LUT R112, R2.reuse, 0x32, RZ, 0xfc, !PT ;  /* 0x0000003202707812 */ /* 0x040fe400078efcff */
[C---:B------:R-:W-:Y:S02]  /*0940*/  LOP3.LUT R114, R2.reuse, 0x30, RZ, 0xfc, !PT ;  /* 0x0000003002727812 */ /* 0x040fe400078efcff */
[C---:B------:R-:W-:Y:S01]  /*0950*/  LOP3.LUT R116, R2.reuse, 0x2c, RZ, 0xfc, !PT ;  /* 0x0000002c02747812 */ /* 0x040fe200078efcff */
[----:B0-----:R-:W-:Y:S01]  /*0960*/  VIADD R22, R21, 0xffffffe ;  /* 0x0ffffffe15167836 */ /* 0x001fe20000000000 */
[----:B------:R-:W-:-:S02]  /*0970*/  LOP3.LUT R118, R2, 0x2a, RZ, 0xfc, !PT ;  /* 0x0000002a02767812 */ /* 0x000fc400078efcff */
[C---:B------:R-:W-:Y:S01]  /*0980*/  LOP3.LUT R120, R2.reuse, 0x28, RZ, 0xfc, !PT ;  /* 0x0000002802787812 */ /* 0x040fe200078efcff */
[----:B------:R0:W2:Y:S01]  /*0990*/  F2I.FTZ.U32.TRUNC.NTZ R23, R22 ;  /* 0x0000001600177305 */ /* 0x0000a2000021f000 */
[C---:B------:R-:W-:Y:S02]  /*09a0*/  LOP3.LUT R122, R2.reuse, 0x26, RZ, 0xfc, !PT ;  /* 0x00000026027a7812 */ /* 0x040fe400078efcff */
[----:B------:R-:W-:Y:S01]  /*09b0*/  LOP3.LUT R124, R2, 0x24, RZ, 0xfc, !PT ;  /* 0x00000024027c7812 */ /* 0x000fe200078efcff */
[----:B-1----:R-:W-:Y:S01]  /*09c0*/  VIADD R24, R26, 0xffffffe ;  /* 0x0ffffffe1a187836 */ /* 0x002fe20000000000 */
[----:B------:R-:W-:Y:S02]  /*09d0*/  IABS R26, R19 ;  /* 0x00000013001a7213 */ /* 0x000fe40000000000 */
[C---:B------:R-:W-:Y:S01]  /*09e0*/  LOP3.LUT R126, R2.reuse, 0x22, RZ, 0xfc, !PT ;  /* 0x00000022027e7812 */ /* 0x040fe200078efcff */
[----:B------:R1:W3:Y:S01]  /*09f0*/  F2I.FTZ.U32.TRUNC.NTZ R25, R24 ;  /* 0x0000001800197305 */ /* 0x0002e2000021f000 */
[----:B0-----:R-:W-:Y:S01]  /*0a00*/  IMAD.MOV.U32 R22, RZ, RZ, RZ ;  /* 0x000000ffff167224 */ /* 0x001fe200078e00ff */
[----:B------:R-:W-:-:S02]  /*0a10*/  LOP3.LUT R128, R2, 0x20, RZ, 0xfc, !PT ;  /* 0x0000002002807812 */ /* 0x000fc400078efcff */
[C---:B------:R-:W-:Y:S02]  /*0a20*/  LOP3.LUT R130, R2.reuse, 0x1c, RZ, 0xfc, !PT ;  /* 0x0000001c02827812 */ /* 0x040fe400078efcff */
[C---:B------:R-:W-:Y:S01]  /*0a30*/  LOP3.LUT R132, R2.reuse, 0x1a, RZ, 0xfc, !PT ;  /* 0x0000001a02847812 */ /* 0x040fe200078efcff */
[--C-:B--2---:R-:W-:Y:S01]  /*0a40*/  IMAD.MOV R27, RZ, RZ, -R23.reuse ;  /* 0x000000ffff1b7224 */ /* 0x104fe200078e0a17 */
[C---:B------:R-:W-:Y:S01]  /*0a50*/  LOP3.LUT R134, R2.reuse, 0x18, RZ, 0xfc, !PT ;  /* 0x0000001802867812 */ /* 0x040fe200078efcff */
[----:B-1----:R-:W-:Y:S01]  /*0a60*/  IMAD.MOV.U32 R24, RZ, RZ, RZ ;  /* 0x000000ffff187224 */ /* 0x002fe200078e00ff */
[C---:B------:R-:W-:Y:S01]  /*0a70*/  LOP3.LUT R136, R2.reuse, 0x16, RZ, 0xfc, !PT ;  /* 0x0000001602887812 */ /* 0x040fe200078efcff */
[----:B------:R-:W-:Y:S01]  /*0a80*/  IMAD R27, R27, R42, RZ ;  /* 0x0000002a1b1b7224 */ /* 0x000fe200078e02ff */
[C---:B------:R-:W-:Y:S02]  /*0a90*/  LOP3.LUT R138, R2.reuse, 0x14, RZ, 0xfc, !PT ;  /* 0x00000014028a7812 */ /* 0x040fe400078efcff */
[----:B------:R-:W-:Y:S01]  /*0aa0*/  LOP3.LUT R140, R2, 0x12, RZ, 0xfc, !PT ;  /* 0x00000012028c7812 */ /* 0x000fe200078efcff */
[----:B------:R-:W-:Y:S01]  /*0ab0*/  IMAD.HI.U32 R23, R23, R27, R22 ;  /* 0x0000001b17177227 */ /* 0x000fe200078e0016 */
[----:B------:R-:W-:-:S02]  /*0ac0*/  IABS R27, R18 ;  /* 0x00000012001b7213 */ /* 0x000fc40000000000 */
[C---:B------:R-:W-:Y:S01]  /*0ad0*/  LOP3.LUT R142, R2.reuse, 0x10, RZ, 0xfc, !PT ;  /* 0x00000010028e7812 */ /* 0x040fe200078efcff */
[----:B---3--:R-:W-:Y:S01]  /*0ae0*/  IMAD.MOV R28, RZ, RZ, -R25 ;  /* 0x000000ffff1c7224 */ /* 0x008fe200078e0a19 */
[C---:B------:R-:W-:Y:S01]  /*0af0*/  LOP3.LUT R144, R2.reuse, 0xc, RZ, 0xfc, !PT ;  /* 0x0000000c02907812 */ /* 0x040fe200078efcff */
[C---:B------:R-:W-:Y:S01]  /*0b00*/  IMAD.HI.U32 R22, R23.reuse, R27, RZ ;  /* 0x0000001b17167227 */ /* 0x040fe200078e00ff */
[C---:B------:R-:W-:Y:S02]  /*0b10*/  LOP3.LUT R146, R2.reuse, 0xa, RZ, 0xfc, !PT ;  /* 0x0000000a02927812 */ /* 0x040fe400078efcff */
[----:B------:R-:W-:Y:S01]  /*0b20*/  LOP3.LUT R148, R2, 0x8, RZ, 0xfc, !PT ;  /* 0x0000000802947812 */ /* 0x000fe200078efcff */
[----:B------:R-:W-:Y:S01]  /*0b30*/  IMAD R29, R28, R45, RZ ;  /* 0x0000002d1c1d7224 */ /* 0x000fe200078e02ff */
[----:B------:R-:W-:Y:S01]  /*0b40*/  IABS R28, R17 ;  /* 0x00000011001c7213 */ /* 0x000fe20000000000 */
[----:B------:R-:W-:Y:S01]  /*0b50*/  IMAD.MOV R22, RZ, RZ, -R22 ;  /* 0x000000ffff167224 */ /* 0x000fe200078e0a16 */
[C---:B------:R-:W-:Y:S01]  /*0b60*/  LOP3.LUT R53, R2.reuse, 0x6, RZ, 0xfc, !PT ;  /* 0x0000000602357812 */ /* 0x040fe200078efcff */
[----:B------:R-:W-:Y:S01]  /*0b70*/  IMAD.HI.U32 R21, R23, R26, RZ ;  /* 0x0000001a17157227 */ /* 0x000fe200078e00ff */
[----:B------:R-:W-:-:S02]  /*0b80*/  LOP3.LUT R52, R2, 0x4, RZ, 0xfc, !PT ;  /* 0x0000000402347812 */ /* 0x000fc400078efcff */
[C---:B------:R-:W-:Y:S01]  /*0b90*/  LOP3.LUT R51, R2.reuse, 0x2, RZ, 0xfc, !PT ;  /* 0x0000000202337812 */ /* 0x040fe200078efcff */
[----:B------:R-:W-:Y:S01]  /*0ba0*/  IMAD.HI.U32 R38, R25, R29, R24 ;  /* 0x0000001d19267227 */ /* 0x000fe200078e0018 */
[----:B------:R-:W-:Y:S02]  /*0bb0*/  IABS R29, R16 ;  /* 0x00000010001d7213 */ /* 0x000fe40000000000 */
[----:B------:R-:W-:Y:S01]  /*0bc0*/  LOP3.LUT R85, R2, 0x36, RZ, 0xfc, !PT ;  /* 0x0000003602557812 */ /* 0x000fe200078efcff */
[----:B------:R-:W-:Y:S01]  /*0bd0*/  IMAD R24, R42, R22, R27 ;  /* 0x000000162a187224 */ /* 0x000fe200078e021b */
[C---:B------:R-:W-:Y:S01]  /*0be0*/  LOP3.LUT R87, R2.reuse, 0x38, RZ, 0xfc, !PT ;  /* 0x0000003802577812 */ /* 0x040fe200078efcff */
[C---:B------:R-:W-:Y:S01]  /*0bf0*/  IMAD.HI.U32 R22, R23.reuse, R28, RZ ;  /* 0x0000001c17167227 */ /* 0x040fe200078e00ff */
[----:B------:R-:W-:Y:S02]  /*0c00*/  LOP3.LUT R89, R2, 0x3a, RZ, 0xfc, !PT ;  /* 0x0000003a02597812 */ /* 0x000fe400078efcff */
[----:B------:R-:W-:Y:S01]  /*0c10*/  ISETP.GT.U32.AND P1, PT, R42, R24, PT ;  /* 0x000000182a00720c */ /* 0x000fe20003f24070 */
[----:B------:R-:W-:Y:S01]  /*0c20*/  IMAD.MOV R21, RZ, RZ, -R21 ;  /* 0x000000ffff157224 */ /* 0x000fe200078e0a15 */
[----:B------:R-:W-:Y:S01]  /*0c30*/  LOP3.LUT R91, R2, 0x3c, RZ, 0xfc, !PT ;  /* 0x0000003c025b7812 */ /* 0x000fe200078efcff */
[----:B------:R-:W-:Y:S01]  /*0c40*/  IMAD.HI.U32 R25, R23, R29, RZ ;  /* 0x0000001d17197227 */ /* 0x000fe200078e00ff */
[----:B------:R-:W-:-:S02]  /*0c50*/  LEA.HI R98, R0, 0x3e, RZ, 0x1a ;  /* 0x0000003e00627811 */ /* 0x000fc400078fd0ff */
[C---:B------:R-:W-:Y:S01]  /*0c60*/  LOP3.LUT R99, R4.reuse, 0x10, RZ, 0x3c, !PT ;  /* 0x0000001004637812 */ /* 0x040fe200078e3cff */
[----:B------:R-:W-:Y:S01]  /*0c70*/  IMAD.MOV R27, RZ, RZ, -R22 ;  /* 0x000000ffff1b7224 */ /* 0x000fe200078e0a16 */
[----:B------:R-:W-:Y:S01]  /*0c80*/  LOP3.LUT R100, R4, 0x20, RZ, 0x3c, !PT ;  /* 0x0000002004647812 */ /* 0x000fe200078e3cff */
[----:B------:R-:W-:Y:S01]  /*0c90*/  IMAD R21, R42, R21, R26 ;  /* 0x000000152a157224 */ /* 0x000fe200078e021a */
[----:B------:R-:W-:Y:S01]  /*0ca0*/  LOP3.LUT R101, R4, 0x30, RZ, 0x3c, !PT ;  /* 0x0000003004657812 */ /* 0x000fe200078e3cff */
[----:B------:R-:W-:-:S03]  /*0cb0*/  IMAD.HI.U32 R22, R23, R33, RZ ;  /* 0x0000002117167227 */ /* 0x000fc600078e00ff */
[----:B------:R-:W-:Y:S01]  /*0cc0*/  ISETP.GT.U32.AND P0, PT, R42, R21, PT ;  /* 0x000000152a00720c */ /* 0x000fe20003f04070 */
[----:B------:R-:W-:-:S04]  /*0cd0*/  IMAD.HI.U32 R26, R23, R34, RZ ;  /* 0x00000022171a7227 */ /* 0x000fc800078e00ff */
[----:B------:R-:W-:Y:S02]  /*0ce0*/  IMAD.MOV R32, RZ, RZ, -R25 ;  /* 0x000000ffff207224 */ /* 0x000fe400078e0a19 */
[----:B------:R-:W-:Y:S02]  /*0cf0*/  IMAD R25, R42, R27, R28 ;  /* 0x0000001b2a197224 */ /* 0x000fe400078e021c */
[----:B------:R-:W-:-:S03]  /*0d00*/  IMAD.HI.U32 R27, R23, R36, RZ ;  /* 0x00000024171b7227 */ /* 0x000fc600078e00ff */
[C---:B------:R-:W-:Y:S01]  /*0d10*/  ISETP.GT.U32.AND P2, PT, R42.reuse, R25, PT ;  /* 0x000000192a00720c */ /* 0x040fe20003f44070 */
[----:B------:R-:W-:Y:S02]  /*0d20*/  IMAD.MOV R22, RZ, RZ, -R22 ;  /* 0x000000ffff167224 */ /* 0x000fe400078e0a16 */
[----:B------:R-:W-:Y:S02]  /*0d30*/  IMAD.MOV R35, RZ, RZ, -R26 ;  /* 0x000000ffff237224 */ /* 0x000fe400078e0a1a */
[C---:B------:R-:W-:Y:S01]  /*0d40*/  IMAD R26, R42.reuse, R32, R29 ;  /* 0x000000202a1a7224 */ /* 0x040fe200078e021d */
[----:B------:R-:W-:Y:S01]  /*0d50*/  IABS R32, R12 ;  /* 0x0000000c00207213 */ /* 0x000fe20000000000 */
[----:B------:R-:W-:Y:S02]  /*0d60*/  IMAD.MOV R29, RZ, RZ, -R27 ;  /* 0x000000ffff1d7224 */ /* 0x000fe400078e0a1b */
[C---:B------:R-:W-:Y:S01]  /*0d70*/  IMAD R27, R42.reuse, R22, R33 ;  /* 0x000000162a1b7224 */ /* 0x040fe200078e0221 */
[----:B------:R-:W-:Y:S01]  /*0d80*/  IABS R22, R11 ;  /* 0x0000000b00167213 */ /* 0x000fe20000000000 */
[----:B------:R-:W-:-:S02]  /*0d90*/  IMAD R28, R42, R35, R34 ;  /* 0x000000232a1c7224 */ /* 0x000fc400078e0222 */
[----:B------:R-:W-:Y:S01]  /*0da0*/  IMAD.MOV.U32 R34, RZ, RZ, R32 ;  /* 0x000000ffff227224 */ /* 0x000fe200078e0020 */
[C---:B------:R-:W-:Y:S01]  /*0db0*/  ISETP.GT.U32.AND P4, PT, R42.reuse, R27, PT ;  /* 0x0000001b2a00720c */ /* 0x040fe20003f84070 */
[C---:B------:R-:W-:Y:S01]  /*0dc0*/  IMAD R29, R42.reuse, R29, R36 ;  /* 0x0000001d2a1d7224 */ /* 0x040fe200078e0224 */
[----:B------:R-:W-:Y:S01]  /*0dd0*/  ISETP.GT.U32.AND P5, PT, R42, R28, PT ;  /* 0x0000001c2a00720c */ /* 0x000fe20003fa4070 */
[----:B------:R-:W-:Y:S02]  /*0de0*/  IMAD.MOV.U32 R36, RZ, RZ, R22 ;  /* 0x000000ffff247224 */ /* 0x000fe400078e0016 */
[----:B------:R-:W-:-:S04]  /*0df0*/  IMAD.HI.U32 R22, R23, R34, RZ ;  /* 0x0000002217167227 */ /* 0x000fc800078e00ff */
[----:B------:R-:W-:-:S04]  /*0e00*/  IMAD.HI.U32 R32, R23, R36, RZ ;  /* 0x0000002417207227 */ /* 0x000fc800078e00ff */
[----:B------:R-:W-:Y:S02]  /*0e10*/  IMAD.MOV R35, RZ, RZ, -R22 ;  /* 0x000000ffff237224 */ /* 0x000fe400078e0a16 */
[----:B------:R-:W-:-:S04]  /*0e20*/  IMAD.HI.U32 R33, R23, R40, RZ ;  /* 0x0000002817217227 */ /* 0x000fc800078e00ff */
[----:B------:R-:W-:Y:S02]  /*0e30*/  IMAD.MOV R37, RZ, RZ, -R32 ;  /* 0x000000ffff257224 */ /* 0x000fe400078e0a20 */
[----:B------:R-:W-:-:S04]  /*0e40*/  IMAD.HI.U32 R22, R23, R39, RZ ;  /* 0x0000002717167227 */ /* 0x000fc800078e00ff */
[----:B------:R-:W-:Y:S02]  /*0e50*/  IMAD R32, R42, R35, R34 ;  /* 0x000000232a207224 */ /* 0x000fe400078e0222 */
[----:B------:R-:W-:-:S04]  /*0e60*/  IMAD.HI.U32 R34, R23, R41, RZ ;  /* 0x0000002917227227 */ /* 0x000fc800078e00ff */
[----:B------:R-:W-:Y:S02]  /*0e70*/  IMAD.MOV R35, RZ, RZ, -R33 ;  /* 0x000000ffff237224 */ /* 0x000fe400078e0a21 */
[----:B------:R-:W-:Y:S02]  /*0e80*/  IMAD.MOV R22, RZ, RZ, -R22 ;  /* 0x000000ffff167224 */ /* 0x000fe400078e0a16 */
[C---:B------:R-:W-:Y:S01]  /*0e90*/  IMAD R33, R42.reuse, R37, R36 ;  /* 0x000000252a217224 */ /* 0x040fe200078e0224 */
[----:B------:R-:W-:Y:S01]  /*0ea0*/  IABS R37, R8 ;  /* 0x0000000800257213 */ /* 0x000fe20000000000 */
[----:B------:R-:W-:Y:S02]  /*0eb0*/  IMAD.MOV R36, RZ, RZ, -R34 ;  /* 0x000000ffff247224 */ /* 0x000fe400078e0a22 */
[C---:B------:R-:W-:Y:S02]  /*0ec0*/  IMAD R34, R42.reuse, R22, R39 ;  /* 0x000000162a227224 */ /* 0x040fe400078e0227 */
[----:B------:R-:W-:-:S02]  /*0ed0*/  IMAD R39, R42, R36, R41 ;  /* 0x000000242a277224 */ /* 0x000fc400078e0229 */
[--C-:B------:R-:W-:Y:S02]  /*0ee0*/  @!P0 IMAD.IADD R21, R21, 0x1, -R42.reuse ;  /* 0x0000000115158824 */ /* 0x100fe400078e0a2a */
[----:B------:R-:W-:Y:S01]  /*0ef0*/  @!P2 IMAD.IADD R25, R25, 0x1, -R42 ;  /* 0x000000011919a824 */ /* 0x000fe200078e0a2a */
[C---:B------:R-:W-:Y:S01]  /*0f00*/  ISETP.GT.U32.AND P3, PT, R42.reuse, R39, PT ;  /* 0x000000272a00720c */ /* 0x040fe20003f64070 */
[C---:B------:R-:W-:Y:S01]  /*0f10*/  IMAD R35, R42.reuse, R35, R40 ;  /* 0x000000232a237224 */ /* 0x040fe200078e0228 */
[C---:B------:R-:W-:Y:S01]  /*0f20*/  ISETP.GT.U32.AND P0, PT, R42.reuse, R21, PT ;  /* 0x000000152a00720c */ /* 0x040fe20003f04070 */
[----:B------:R-:W-:Y:S01]  /*0f30*/  IMAD.HI.U32 R22, R23, R37, RZ ;  /* 0x0000002517167227 */ /* 0x000fe200078e00ff */
[----:B------:R-:W-:Y:S02]  /*0f40*/  IABS R40, R7 ;  /* 0x0000000700287213 */ /* 0x000fe40000000000 */
[----:B------:R-:W-:Y:S01]  /*0f50*/  ISETP.GT.U32.AND P2, PT, R42, R25, PT ;  /* 0x000000192a00720c */ /* 0x000fe20003f44070 */
[----:B------:R-:W-:-:S02]  /*0f60*/  @!P1 IMAD.IADD R24, R24, 0x1, -R42 ;  /* 0x0000000118189824 */ /* 0x000fc400078e0a2a */
[----:B------:R-:W-:-:S03]  /*0f70*/  IMAD.HI.U32 R36, R23, R40, RZ ;  /* 0x0000002817247227 */ /* 0x000fc600078e00ff */
[C---:B------:R-:W-:Y:S01]  /*0f80*/  ISETP.GT.U32.AND P1, PT, R42.reuse, R24, PT ;  /* 0x000000182a00720c */ /* 0x040fe20003f24070 */
[----:B------:R-:W-:Y:S01]  /*0f90*/  @!P3 IMAD.IADD R39, R39, 0x1, -R42 ;  /* 0x000000012727b824 */ /* 0x000fe200078e0a2a */
[C---:B------:R-:W-:Y:S01]  /*0fa0*/  ISETP.GT.U32.AND P3, PT, R42.reuse, R26, PT ;  /* 0x0000001a2a00720c */ /* 0x040fe20003f64070 */
[----:B------:R-:W-:Y:S02]  /*0fb0*/  IMAD.MOV R22, RZ, RZ, -R22 ;  /* 0x000000ffff167224 */ /* 0x000fe400078e0a16 */
[----:B------:R-:W-:Y:S01]  /*0fc0*/  IMAD.MOV R41, RZ, RZ, -R36 ;  /* 0x000000ffff297224 */ /* 0x000fe200078e0a24 */
[C---:B------:R-:W-:Y:S01]  /*0fd0*/  ISETP.GT.U32.AND P6, PT, R42.reuse, R39, PT ;  /* 0x000000272a00720c */ /* 0x040fe20003fc4070 */
[C---:B------:R-:W-:Y:S02]  /*0fe0*/  IMAD R36, R42.reuse, R22, R37 ;  /* 0x000000162a247224 */ /* 0x040fe400078e0225 */
[----:B------:R-:W-:Y:S01]  /*0ff0*/  @!P0 IMAD.IADD R21, R21, 0x1, -R42 ;  /* 0x0000000115158824 */ /* 0x000fe200078e0a2a */
[----:B------:R-:W-:Y:S01]  /*1000*/  ISETP.GT.U32.AND P0, PT, R42, R32, PT ;  /* 0x000000202a00720c */ /* 0x000fe20003f04070 */
[----:B------:R-:W-:-:S04]  /*1010*/  IMAD.HI.U32 R22, R23, R43, RZ ;  /* 0x0000002b17167227 */ /* 0x000fc800078e00ff */
[----:B------:R-:W-:-:S04]  /*1020*/  IMAD.HI.U32 R23, R23, R44, RZ ;  /* 0x0000002c17177227 */ /* 0x000fc800078e00ff */
[----:B------:R-:W-:Y:S02]  /*1030*/  IMAD R37, R42, R41, R40 ;  /* 0x000000292a257224 */ /* 0x000fe400078e0228 */
[----:B------:R-:W-:-:S04]  /*1040*/  IMAD.HI.U32 R38, R38, R46, RZ ;  /* 0x0000002e26267227 */ /* 0x000fc800078e00ff */
[----:B------:R-:W-:Y:S02]  /*1050*/  IMAD.MOV R41, RZ, RZ, -R23 ;  /* 0x000000ffff297224 */ /* 0x000fe400078e0a17 */
[----:B------:R-:W-:Y:S01]  /*1060*/  @!P2 IMAD.IADD R25, R25, 0x1, -R42 ;  /* 0x000000011919a824 */ /* 0x000fe200078e0a2a */
[C---:B------:R-:W-:Y:S01]  /*1070*/  ISETP.GT.U32.AND P2, PT, R42.reuse, R34, PT ;  /* 0x000000222a00720c */ /* 0x040fe20003f44070 */
[----:B------:R-:W-:Y:S02]  /*1080*/  IMAD.MOV R40, RZ, RZ, -R38 ;  /* 0x000000ffff287224 */ /* 0x000fe400078e0a26 */
[----:B------:R-:W-:Y:S01]  /*1090*/  IMAD R38, R42, R41, R44 ;  /* 0x000000292a267224 */ /* 0x000fe200078e022c */
[----:B------:R-:W-:Y:S01]  /*10a0*/  SHF.R.S32.HI R41, RZ, 0x1f, R102 ;  /* 0x0000001fff297819 */ /* 0x000fe20000011466 */
[--C-:B------:R-:W-:Y:S01]  /*10b0*/  @!P1 IMAD.IADD R24, R24, 0x1, -R42.reuse ;  /* 0x0000000118189824 */ /* 0x100fe200078e0a2a */
[C---:B------:R-:W-:Y:S01]  /*10c0*/  ISETP.GT.U32.AND P1, PT, R42.reuse, R33, PT ;  /* 0x000000212a00720c */ /* 0x040fe20003f24070 */
[--C-:B------:R-:W-:Y:S01]  /*10d0*/  @!P6 IMAD.IADD R39, R39, 0x1, -R42.reuse ;  /* 0x000000012727e824 */ /* 0x100fe200078e0a2a */
[----:B------:R-:W-:Y:S01]  /*10e0*/  ISETP.GT.U32.AND P6, PT, R42, R29, PT ;  /* 0x0000001d2a00720c */ /* 0x000fe20003fc4070 */
[--C-:B------:R-:W-:Y:S01]  /*10f0*/  @!P3 IMAD.IADD R26, R26, 0x1, -R42.reuse ;  /* 0x000000011a1ab824 */ /* 0x100fe200078e0a2a */
[----:B------:R-:W-:Y:S01]  /*1100*/  ISETP.GT.U32.AND P3, PT, R42, R35, PT ;  /* 0x000000232a00720c */ /* 0x000fe20003f64070 */
[--C-:B------:R-:W-:Y:S01]  /*1110*/  @!P0 IMAD.IADD R32, R32, 0x1, -R42.reuse ;  /* 0x0000000120208824 */ /* 0x100fe200078e0a2a */
[C---:B------:R-:W-:Y:S01]  /*1120*/  ISETP.GT.U32.AND P0, PT, R42.reuse, R38, PT ;  /* 0x000000262a00720c */ /* 0x040fe20003f04070 */
[--C-:B------:R-:W-:Y:S01]  /*1130*/  @!P4 IMAD.IADD R27, R27, 0x1, -R42.reuse ;  /* 0x000000011b1bc824 */ /* 0x100fe200078e0a2a */
[----:B------:R-:W-:Y:S01]  /*1140*/  ISETP.GT.U32.AND P4, PT, R42, R36, PT ;  /* 0x000000242a00720c */ /* 0x000fe20003f84070 */
[----:B------:R-:W-:Y:S01]  /*1150*/  @!P5 IMAD.IADD R28, R28, 0x1, -R42 ;  /* 0x000000011c1cd824 */ /* 0x000fe200078e0a2a */
[----:B------:R-:W-:Y:S01]  /*1160*/  ISETP.GT.U32.AND P5, PT, R42, R37, PT ;  /* 0x000000252a00720c */ /* 0x000fe20003fa4070 */
[----:B------:R-:W-:-:S02]  /*1170*/  IMAD.MOV R22, RZ, RZ, -R22 ;  /* 0x000000ffff167224 */ /* 0x000fc400078e0a16 */
[----:B------:R-:W-:Y:S02]  /*1180*/  IMAD R40, R45, R40, R46 ;  /* 0x000000282d287224 */ /* 0x000fe400078e022e */
[--C-:B------:R-:W-:Y:S01]  /*1190*/  @!P2 IMAD.IADD R34, R34, 0x1, -R42.reuse ;  /* 0x000000012222a824 */ /* 0x100fe200078e0a2a */
[C---:B------:R-:W-:Y:S01]  /*11a0*/  ISETP.GT.U32.AND P2, PT, R42.reuse, R26, PT ;  /* 0x0000001a2a00720c */ /* 0x040fe20003f44070 */
[C---:B------:R-:W-:Y:S01]  /*11b0*/  IMAD R23, R42.reuse, R22, R43 ;  /* 0x000000162a177224 */ /* 0x040fe200078e022b */
[----:B------:R-:W-:Y:S01]  /*11c0*/  SHF.R.S32.HI R22, RZ, 0x1f, R83 ;  /* 0x0000001fff167819 */ /* 0x000fe20000011453 */
[--C-:B------:R-:W-:Y:S01]  /*11d0*/  @!P1 IMAD.IADD R33, R33, 0x1, -R42.reuse ;  /* 0x0000000121219824 */ /* 0x100fe200078e0a2a */
[----:B------:R-:W-:Y:S01]  /*11e0*/  ISETP.GT.U32.AND P1, PT, R45, R40, PT ;  /* 0x000000282d00720c */ /* 0x000fe20003f24070 */
        /* <DEDUP_REMOVED lines=25> */
[----:B------:R-:W-:Y:S01]  /*1380*/  ISETP.GE.AND P2, PT, R18, RZ, PT ;  /* 0x000000ff1200720c */ /* 0x000fe20003f46270 */
[--C-:B------:R-:W-:Y:S01]  /*1390*/  @!P1 IMAD.IADD R34, R34, 0x1, -R42.reuse ;  /* 0x0000000122229824 */ /* 0x100fe200078e0a2a */
[----:B------:R-:W-:Y:S01]  /*13a0*/  ISETP.GE.AND P1, PT, R19, RZ, PT ;  /* 0x000000ff1300720c */ /* 0x000fe20003f26270 */
[--C-:B------:R-:W-:Y:S01]  /*13b0*/  @!P6 IMAD.IADD R32, R32, 0x1, -R42.reuse ;  /* 0x000000012020e824 */ /* 0x100fe200078e0a2a */
[----:B------:R-:W-:Y:S01]  /*13c0*/  ISETP.GT.U32.AND P6, PT, R42, R38, PT ;  /* 0x000000262a00720c */ /* 0x000fe20003fc4070 */
[--C-:B------:R-:W-:Y:S01]  /*13d0*/  @!P3 IMAD.IADD R36, R36, 0x1, -R42.reuse ;  /* 0x000000012424b824 */ /* 0x100fe200078e0a2a */
[----:B------:R-:W-:Y:S01]  /*13e0*/  ISETP.GE.AND P3, PT, R17, RZ, PT ;  /* 0x000000ff1100720c */ /* 0x000fe20003f66270 */
[----:B------:R-:W-:Y:S01]  /*13f0*/  @!P0 IMAD.IADD R40, R40, 0x1, -R45 ;  /* 0x0000000128288824 */ /* 0x000fe200078e0a2d */
[----:B------:R-:W-:Y:S01]  /*1400*/  ISETP.GE.AND P0, PT, R16, RZ, PT ;  /* 0x000000ff1000720c */ /* 0x000fe20003f06270 */
[--C-:B------:R-:W-:Y:S01]  /*1410*/  @!P4 IMAD.IADD R37, R37, 0x1, -R42.reuse ;  /* 0x000000012525c824 */ /* 0x100fe200078e0a2a */
[----:B------:R-:W-:Y:S01]  /*1420*/  ISETP.GE.AND P4, PT, R14, RZ, PT ;  /* 0x000000ff0e00720c */ /* 0x000fe20003f86270 */
[----:B------:R-:W-:Y:S01]  /*1430*/  @!P5 IMAD.IADD R23, R23, 0x1, -R42 ;  /* 0x000000011717d824 */ /* 0x000fe200078e0a2a */
[----:B------:R-:W-:Y:S01]  /*1440*/  ISETP.GE.AND P5, PT, R15, RZ, PT ;  /* 0x000000ff0f00720c */ /* 0x000fe20003fa6270 */
[----:B------:R-:W-:Y:S01]  /*1450*/  @!P2 IMAD.MOV R24, RZ, RZ, -R24 ;  /* 0x000000ffff18a224 */ /* 0x000fe200078e0a18 */
[----:B------:R-:W-:Y:S01]  /*1460*/  ISETP.GE.AND P2, PT, R12, RZ, PT ;  /* 0x000000ff0c00720c */ /* 0x000fe20003f46270 */
[----:B------:R-:W-:Y:S01]  /*1470*/  @!P1 IMAD.MOV R21, RZ, RZ, -R21 ;  /* 0x000000ffff159224 */ /* 0x000fe200078e0a15 */
[----:B------:R-:W-:Y:S01]  /*1480*/  ISETP.GE.AND P1, PT, R13, RZ, PT ;  /* 0x000000ff0d00720c */ /* 0x000fe20003f26270 */
[----:B------:R-:W-:Y:S01]  /*1490*/  @!P6 IMAD.IADD R38, R38, 0x1, -R42 ;  /* 0x000000012626e824 */ /* 0x000fe200078e0a2a */
[----:B------:R-:W-:Y:S01]  /*14a0*/  LEA.HI R83, R22, R83, RZ, 0x6 ;  /* 0x0000005316537211 */ /* 0x000fe200078f30ff */
[----:B------:R-:W-:Y:S01]  /*14b0*/  @!P3 IMAD.MOV R25, RZ, RZ, -R25 ;  /* 0x000000ffff19b224 */ /* 0x000fe200078e0a19 */
[----:B------:R-:W-:Y:S01]  /*14c0*/  ISETP.GE.AND P3, PT, R11, RZ, PT ;  /* 0x000000ff0b00720c */ /* 0x000fe20003f66270 */
        /* <DEDUP_REMOVED lines=9> */
[----:B------:R-:W-:-:S02]  /*1560*/  ISETP.GE.AND P1, PT, R7, RZ, PT ;  /* 0x000000ff0700720c */ /* 0x000fc40003f26270 */
[----:B------:R-:W-:Y:S01]  /*1570*/  LOP3.LUT R22, RZ, R31, RZ, 0x33, !PT ;  /* 0x0000001fff167212 */ /* 0x000fe200078e33ff */
[----:B------:R-:W-:Y:S01]  /*1580*/  @!P3 IMAD.MOV R33, RZ, RZ, -R33 ;  /* 0x000000ffff21b224 */ /* 0x000fe200078e0a21 */
[----:B------:R-:W-:Y:S01]  /*1590*/  ISETP.GE.AND P3, PT, R5, RZ, PT ;  /* 0x000000ff0500720c */ /* 0x000fe20003f66270 */
[----:B------:R-:W-:Y:S01]  /*15a0*/  @!P0 IMAD.MOV R34, RZ, RZ, -R34 ;  /* 0x000000ffff228224 */ /* 0x000fe200078e0a22 */
[----:B------:R-:W-:Y:S01]  /*15b0*/  ISETP.GE.AND P0, PT, R3, RZ, PT ;  /* 0x000000ff0300720c */ /* 0x000fe20003f06270 */
[----:B------:R-:W-:Y:S01]  /*15c0*/  @!P4 IMAD.MOV R36, RZ, RZ, -R36 ;  /* 0x000000ffff24c224 */ /* 0x000fe200078e0a24 */
[----:B------:R-:W-:Y:S01]  /*15d0*/  ISETP.NE.AND P4, PT, R31, RZ, PT ;  /* 0x000000ff1f00720c */ /* 0x000fe20003f85270 */
[----:B------:R-:W-:Y:S01]  /*15e0*/  @!P5 IMAD.MOV R35, RZ, RZ, -R35 ;  /* 0x000000ffff23d224 */ /* 0x000fe200078e0a23 */
[----:B------:R-:W-:Y:S01]  /*15f0*/  ISETP.GE.AND P5, PT, R20, RZ, PT ;  /* 0x000000ff1400720c */ /* 0x000fe20003fa6270 */
[----:B------:R-:W-:Y:S01]  /*1600*/  @!P2 IMAD.MOV R23, RZ, RZ, -R23 ;  /* 0x000000ffff17a224 */ /* 0x000fe200078e0a17 */
[C---:B------:R-:W-:Y:S01]  /*1610*/  SEL R29, R22.reuse, R29, !P4 ;  /* 0x0000001d161d7207 */ /* 0x040fe20006000000 */
[----:B------:R-:W-:Y:S01]  /*1620*/  @!P1 IMAD.MOV R37, RZ, RZ, -R37 ;  /* 0x000000ffff259224 */ /* 0x000fe200078e0a25 */
[----:B------:R-:W-:-:S02]  /*1630*/  SEL R24, R22, R24, !P4 ;  /* 0x0000001816187207 */ /* 0x000fc40006000000 */
[C---:B------:R-:W-:Y:S01]  /*1640*/  SEL R23, R22.reuse, R23, !P4 ;  /* 0x0000001716177207 */ /* 0x040fe20006000000 */
[----:B------:R-:W-:Y:S01]  /*1650*/  IMAD R29, R29, UR4, RZ ;  /* 0x000000041d1d7c24 */ /* 0x000fe2000f8e02ff */
[----:B------:R-:W-:Y:S01]  /*1660*/  SEL R33, R22, R33, !P4 ;  /* 0x0000002116217207 */ /* 0x000fe20006000000 */
[----:B------:R-:W-:Y:S01]  /*1670*/  @!P3 IMAD.MOV R38, RZ, RZ, -R38 ;  /* 0x000000ffff26b224 */ /* 0x000fe200078e0a26 */
[----:B------:R-:W-:Y:S01]  /*1680*/  ISETP.NE.AND P6, PT, R30, RZ, PT ;  /* 0x000000ff1e00720c */ /* 0x000fe20003fc5270 */
[----:B------:R-:W-:Y:S01]  /*1690*/  @!P0 IMAD.MOV R39, RZ, RZ, -R39 ;  /* 0x000000ffff278224 */ /* 0x000fe200078e0a27 */
[----:B------:R-:W-:Y:S01]  /*16a0*/  SHF.R.S32.HI R72, RZ, 0x1f, R29 ;  /* 0x0000001fff487819 */ /* 0x000fe2000001141d */
[----:B------:R-:W-:Y:S01]  /*16b0*/  IMAD R24, R24, UR4, RZ ;  /* 0x0000000418187c24 */ /* 0x000fe2000f8e02ff */
[C---:B------:R-:W-:Y:S01]  /*16c0*/  SEL R21, R22.reuse, R21, !P4 ;  /* 0x0000001516157207 */ /* 0x040fe20006000000 */
[----:B------:R-:W-:Y:S01]  /*16d0*/  @!P5 IMAD.MOV R40, RZ, RZ, -R40 ;  /* 0x000000ffff28d224 */ /* 0x000fe200078e0a28 */
[----:B------:R-:W-:Y:S01]  /*16e0*/  IADD3 R59, P5, R29, UR12, RZ ;  /* 0x0000000c1d3b7c10 */ /* 0x000fe2000ffbe0ff */
[----:B------:R-:W-:Y:S01]  /*16f0*/  IMAD R23, R23, UR4, RZ ;  /* 0x0000000417177c24 */ /* 0x000fe2000f8e02ff */
[C---:B------:R-:W-:Y:S01]  /*1700*/  SEL R25, R22.reuse, R25, !P4 ;  /* 0x0000001916197207 */ /* 0x040fe20006000000 */
[----:B------:R-:W-:Y:S01]  /*1710*/  IMAD R33, R33, UR4, RZ ;  /* 0x0000000421217c24 */ /* 0x000fe2000f8e02ff */
[C---:B------:R-:W-:Y:S01]  /*1720*/  SEL R26, R22.reuse, R26, !P4 ;  /* 0x0000001a161a7207 */ /* 0x040fe20006000000 */
[----:B------:R-:W-:Y:S01]  /*1730*/  IMAD R21, R21, UR4, RZ ;  /* 0x0000000415157c24 */ /* 0x000fe2000f8e02ff */
[C---:B------:R-:W-:Y:S01]  /*1740*/  SEL R27, R22.reuse, R27, !P4 ;  /* 0x0000001b161b7207 */ /* 0x040fe20006000000 */
[----:B------:R-:W-:Y:S01]  /*1750*/  IMAD R25, R25, UR4, RZ ;  /* 0x0000000419197c24 */ /* 0x000fe2000f8e02ff */
[----:B------:R-:W-:Y:S01]  /*1760*/  SEL R28, R22, R28, !P4 ;  /* 0x0000001c161c7207 */ /* 0x000fe20006000000 */
[----:B------:R-:W-:Y:S01]  /*1770*/  IMAD R26, R26, UR4, RZ ;  /* 0x000000041a1a7c24 */ /* 0x000fe2000f8e02ff */
[C---:B------:R-:W-:Y:S01]  /*1780*/  SEL R32, R22.reuse, R32, !P4 ;  /* 0x0000002016207207 */ /* 0x040fe20006000000 */
[----:B------:R-:W-:Y:S01]  /*1790*/  IMAD R27, R27, UR4, RZ ;  /* 0x000000041b1b7c24 */ /* 0x000fe2000f8e02ff */
[----:B------:R-:W-:Y:S01]  /*17a0*/  SEL R34, R22, R34, !P4 ;  /* 0x0000002216227207 */ /* 0x000fe20006000000 */
[----:B------:R-:W-:Y:S01]  /*17b0*/  IMAD R28, R28, UR4, RZ ;  /* 0x000000041c1c7c24 */ /* 0x000fe2000f8e02ff */
[----:B------:R-:W-:Y:S01]  /*17c0*/  SEL R35, R22, R35, !P4 ;  /* 0x0000002316237207 */ /* 0x000fe20006000000 */
        /* <DEDUP_REMOVED lines=9> */
[----:B------:R-:W-:Y:S01]  /*1860*/  SHF.R.S32.HI R62, RZ, 0x1f, R24 ;  /* 0x0000001fff3e7819 */ /* 0x000fe20000011418 */
[----:B------:R-:W-:Y:S01]  /*1870*/  IMAD R38, R38, UR4, RZ ;  /* 0x0000000426267c24 */ /* 0x000fe2000f8e02ff */
[----:B------:R-:W-:Y:S01]  /*1880*/  IADD3 R54, P2, R24, UR12, RZ ;  /* 0x0000000c18367c10 */ /* 0x000fe2000ff5e0ff */
[----:B------:R-:W-:Y:S01]  /*1890*/  IMAD R22, R22, UR4, RZ ;  /* 0x0000000416167c24 */ /* 0x000fe2000f8e02ff */
[----:B------:R-:W-:Y:S01]  /*18a0*/  IADD3.X R72, R72, UR13, RZ, P5, !PT ;  /* 0x0000000d48487c10 */ /* 0x000fe2000affe4ff */
[----:B------:R-:W-:Y:S01]  /*18b0*/  USHF.R.U32.HI UR4, URZ, 0x4, UR10 ;  /* 0x000000043f047899 */ /* 0x000fe2000801160a */
[----:B------:R-:W-:-:S02]  /*18c0*/  SHF.R.S32.HI R86, RZ, 0x1f, R23 ;  /* 0x0000001fff567819 */ /* 0x000fc40000011417 */
[----:B------:R-:W-:Y:S01]  /*18d0*/  IADD3 R73, P5, R23, UR12, RZ ;  /* 0x0000000c17497c10 */ /* 0x000fe2000ffbe0ff */
[----:B------:R-:W-:Y:S01]  /*18e0*/  USGXT.U32 UR4, UR4, 0xe ;  /* 0x0000000e0404789a */ /* 0x000fe20008000000 */
[----:B------:R-:W0:Y:S01]  /*18f0*/  LDC R23, c[0x0][0x238] ;  /* 0x00008e00ff177b82 */ /* 0x000e220000000800 */
[----:B------:R-:W-:Y:S02]  /*1900*/  IADD3.X R62, R62, UR13, RZ, P2, !PT ;  /* 0x0000000d3e3e7c10 */ /* 0x000fe400097fe4ff */
[----:B------:R-:W-:Y:S02]  /*1910*/  SHF.R.S32.HI R76, RZ, 0x1f, R33 ;  /* 0x0000001fff4c7819 */ /* 0x000fe40000011421 */
[----:B------:R-:W-:Y:S02]  /*1920*/  IADD3 R63, P2, R33, UR12, RZ ;  /* 0x0000000c213f7c10 */ /* 0x000fe4000ff5e0ff */
[----:B------:R-:W-:Y:S02]  /*1930*/  SHF.R.S32.HI R90, RZ, 0x1f, R22 ;  /* 0x0000001fff5a7819 */ /* 0x000fe40000011416 */
[----:B------:R-:W-:-:S02]  /*1940*/  IADD3.X R76, R76, UR13, RZ, P2, !PT ;  /* 0x0000000d4c4c7c10 */ /* 0x000fc400097fe4ff */
[----:B------:R-:W-:Y:S01]  /*1950*/  IADD3 R77, P2, R22, UR12, RZ ;  /* 0x0000000c164d7c10 */ /* 0x000fe2000ff5e0ff */
[----:B------:R-:W-:Y:S01]  /*1960*/  IMAD.SHL.U32 R22, R0, 0x40, RZ ;  /* 0x0000004000167824 */ /* 0x000fe200078e00ff */
[----:B------:R-:W-:Y:S02]  /*1970*/  @!P6 LOP3.LUT R40, RZ, R30, RZ, 0x33, !PT ;  /* 0x0000001eff28e212 */ /* 0x000fe400078e33ff */
[----:B------:R-:W-:Y:S02]  /*1980*/  CS2R R30, SRZ ;  /* 0x00000000001e7805 */ /* 0x000fe4000001ff00 */
[----:B------:R-:W-:Y:S02]  /*1990*/  SHF.R.S32.HI R64, RZ, 0x1f, R25 ;  /* 0x0000001fff407819 */ /* 0x000fe40000011419 */
[----:B------:R-:W-:Y:S01]  /*19a0*/  IADD3 R55, P1, R25, UR12, RZ ;  /* 0x0000000c19377c10 */ /* 0x000fe2000ff3e0ff */
[----:B------:R-:W-:Y:S01]  /*19b0*/  IMAD R40, R40, UR5, RZ ;  /* 0x0000000528287c24 */ /* 0x000fe2000f8e02ff */
[----:B------:R-:W-:Y:S01]  /*19c0*/  SHF.R.S32.HI R60, RZ, 0x1f, R21 ;  /* 0x0000001fff3c7819 */ /* 0x000fe20000011415 */
[----:B------:R-:W-:Y:S01]  /*19d0*/  UIADD3 UR5, UR10, 0x1000, URZ ;  /* 0x000010000a057890 */ /* 0x000fe2000fffe03f */
[----:B------:R-:W-:Y:S01]  /*19e0*/  IADD3 R42, P3, R21, UR12, RZ ;  /* 0x0000000c152a7c10 */ /* 0x000fe2000ff7e0ff */
[----:B------:R-:W-:Y:S01]  /*19f0*/  IMAD.SHL.U32 R21, R0, 0x8, RZ ;  /* 0x0000000800157824 */ /* 0x000fe200078e00ff */
[----:B------:R-:W-:Y:S01]  /*1a00*/  LOP3.LUT R22, R22, 0xfc0, RZ, 0xc0, !PT ;  /* 0x00000fc016167812 */ /* 0x000fe200078ec0ff */
[----:B------:R-:W-:Y:S01]  /*1a10*/  USHF.R.U32.HI UR5, URZ, 0x4, UR5 ;  /* 0x000000043f057899 */ /* 0x000fe20008011605 */
[----:B------:R-:W-:Y:S01]  /*1a20*/  IADD3.X R64, R64, UR13, RZ, P1, !PT ;  /* 0x0000000d40407c10 */ /* 0x000fe20008ffe4ff */
[-C--:B0-----:R-:W-:Y:S01]  /*1a30*/  IMAD R104, R104, R23.reuse, RZ ;  /* 0x0000001768687224 */ /* 0x081fe200078e02ff */
[----:B------:R-:W-:Y:S01]  /*1a40*/  SHF.R.S32.HI R78, RZ, 0x1f, R34 ;  /* 0x0000001fff4e7819 */ /* 0x000fe20000011422 */
[-C--:B------:R-:W-:Y:S01]  /*1a50*/  IMAD R106, R106, R23.reuse, RZ ;  /* 0x000000176a6a7224 */ /* 0x080fe200078e02ff */
[----:B------:R-:W-:Y:S01]  /*1a60*/  IADD3 R65, P1, R34, UR12, RZ ;  /* 0x0000000c22417c10 */ /* 0x000fe2000ff3e0ff */
[-C--:B------:R-:W-:Y:S01]  /*1a70*/  IMAD R108, R108, R23.reuse, RZ ;  /* 0x000000176c6c7224 */ /* 0x080fe200078e02ff */
[----:B------:R-:W-:Y:S01]  /*1a80*/  IADD3.X R60, R60, UR13, RZ, P3, !PT ;  /* 0x0000000d3c3c7c10 */ /* 0x000fe20009ffe4ff */
[-C--:B------:R-:W-:Y:S01]  /*1a90*/  IMAD R110, R110, R23.reuse, RZ ;  /* 0x000000176e6e7224 */ /* 0x080fe200078e02ff */
[----:B------:R-:W-:Y:S01]  /*1aa0*/  LOP3.LUT R43, R22, 0x30, R21, 0xf8, !PT ;  /* 0x00000030162b7812 */ /* 0x000fe200078ef815 */
[-C--:B------:R-:W-:Y:S01]  /*1ab0*/  IMAD R112, R112, R23.reuse, RZ ;  /* 0x0000001770707224 */ /* 0x080fe200078e02ff */
[----:B------:R-:W-:Y:S01]  /*1ac0*/  SHF.R.S32.HI R66, RZ, 0x1f, R26 ;  /* 0x0000001fff427819 */ /* 0x000fe2000001141a */
[-C--:B------:R-:W-:Y:S01]  /*1ad0*/  IMAD R114, R114, R23.reuse, RZ ;  /* 0x0000001772727224 */ /* 0x080fe200078e02ff */
[----:B------:R-:W-:Y:S01]  /*1ae0*/  IADD3 R56, P0, R26, UR12, RZ ;  /* 0x0000000c1a387c10 */ /* 0x000fe2000ff1e0ff */
        /* <DEDUP_REMOVED lines=13> */
[----:B------:R-:W-:Y:S01]  /*1bc0*/  IADD3.X R78, R78, UR13, RZ, P1, !PT ;  /* 0x0000000d4e4e7c10 */ /* 0x000fe20008ffe4ff */
[-C--:B------:R-:W-:Y:S01]  /*1bd0*/  IMAD R130, R130, R23.reuse, RZ ;  /* 0x0000001782827224 */ /* 0x080fe200078e02ff */
[----:B------:R-:W-:Y:S01]  /*1be0*/  IADD3 R79, P1, R40, UR8, RZ ;  /* 0x00000008284f7c10 */ /* 0x000fe2000ff3e0ff */
[-C--:B------:R-:W-:Y:S01]  /*1bf0*/  IMAD R132, R132, R23.reuse, RZ ;  /* 0x0000001784847224 */ /* 0x080fe200078e02ff */
[----:B------:R-:W-:Y:S01]  /*1c00*/  LOP3.LUT R43, R43, R2, RZ, 0xfc, !PT ;  /* 0x000000022b2b7212 */ /* 0x000fe200078efcff */
[-C--:B------:R-:W-:Y:S01]  /*1c10*/  IMAD R134, R134, R23.reuse, RZ ;  /* 0x0000001786867224 */ /* 0x080fe200078e02ff */
[----:B------:R-:W-:Y:S01]  /*1c20*/  IADD3.X R66, R66, UR13, RZ, P0, !PT ;  /* 0x0000000d42427c10 */ /* 0x000fe200087fe4ff */
[-C--:B------:R-:W-:Y:S01]  /*1c30*/  IMAD R136, R136, R23.reuse, RZ ;  /* 0x0000001788887224 */ /* 0x080fe200078e02ff */
[----:B------:R-:W-:Y:S01]  /*1c40*/  IADD3.X R68, R68, UR13, RZ, P4, !PT ;  /* 0x0000000d44447c10 */ /* 0x000fe2000a7fe4ff */
[-C--:B------:R-:W-:Y:S01]  /*1c50*/  IMAD R138, R138, R23.reuse, RZ ;  /* 0x000000178a8a7224 */ /* 0x080fe200078e02ff */
[----:B------:R-:W-:Y:S01]  /*1c60*/  IADD3.X R70, R70, UR13, RZ, P6, !PT ;  /* 0x0000000d46467c10 */ /* 0x000fe2000b7fe4ff */
[-C--:B------:R-:W-:Y:S01]  /*1c70*/  IMAD R140, R140, R23.reuse, RZ ;  /* 0x000000178c8c7224 */ /* 0x080fe200078e02ff */
[----:B------:R-:W-:Y:S01]  /*1c80*/  IADD3.X R74, R74, UR13, RZ, P3, !PT ;  /* 0x0000000d4a4a7c10 */ /* 0x000fe20009ffe4ff */
        /* <DEDUP_REMOVED lines=14> */
[----:B------:R-:W-:Y:S01]  /*1d70*/  IMAD.SHL.U32 R50, R23, 0x40, RZ ;  /* 0x0000004017327824 */ /* 0x000fe200078e00ff */
[----:B------:R-:W-:Y:S01]  /*1d80*/  IADD3 R75, P3, R38, UR12, RZ ;  /* 0x0000000c264b7c10 */ /* 0x000fe2000ff7e0ff */
[-C--:B------:R-:W-:Y:S01]  /*1d90*/  IMAD R49, R98, R23.reuse, RZ ;  /* 0x0000001762317224 */ /* 0x080fe200078e02ff */
[----:B------:R-:W-:Y:S01]  /*1da0*/  LEA.HI.X.SX32 R81, R40, UR9, 0x1, P1 ;  /* 0x0000000928517c11 */ /* 0x000fe200088f0eff */
[-C--:B------:R-:W-:Y:S01]  /*1db0*/  IMAD R48, R2, R23.reuse, RZ ;  /* 0x0000001702307224 */ /* 0x080fe200078e02ff */
[----:B------:R-:W-:Y:S01]  /*1dc0*/  USGXT.U32 UR6, UR5, 0xe ;  /* 0x0000000e0506789a */ /* 0x000fe20008000000 */
[-C--:B------:R-:W-:Y:S01]  /*1dd0*/  IMAD R47, R91, R23.reuse, RZ ;  /* 0x000000175b2f7224 */ /* 0x080fe200078e02ff */
[----:B------:R-:W-:Y:S01]  /*1de0*/  CS2R R24, SRZ ;  /* 0x0000000000187805 */ /* 0x000fe2000001ff00 */
[-C--:B------:R-:W-:Y:S01]  /*1df0*/  IMAD R46, R89, R23.reuse, RZ ;  /* 0x00000017592e7224 */ /* 0x080fe200078e02ff */
[----:B------:R-:W-:Y:S01]  /*1e00*/  CS2R R26, SRZ ;  /* 0x00000000001a7805 */ /* 0x000fe2000001ff00 */
[-C--:B------:R-:W-:Y:S01]  /*1e10*/  IMAD R45, R87, R23.reuse, RZ ;  /* 0x00000017572d7224 */ /* 0x080fe200078e02ff */
[----:B------:R-:W-:Y:S01]  /*1e20*/  CS2R R28, SRZ ;  /* 0x00000000001c7805 */ /* 0x000fe2000001ff00 */
[----:B------:R-:W-:Y:S01]  /*1e30*/  IMAD R44, R85, R23, RZ ;  /* 0x00000017552c7224 */ /* 0x000fe200078e02ff */
[----:B------:R-:W-:-:S02]  /*1e40*/  CS2R R32, SRZ ;  /* 0x0000000000207805 */ /* 0x000fc4000001ff00 */
[----:B------:R-:W-:Y:S02]  /*1e50*/  CS2R R34, SRZ ;  /* 0x0000000000227805 */ /* 0x000fe4000001ff00 */
[----:B------:R-:W-:Y:S02]  /*1e60*/  CS2R R36, SRZ ;  /* 0x0000000000247805 */ /* 0x000fe4000001ff00 */
[----:B------:R-:W-:Y:S02]  /*1e70*/  CS2R R38, SRZ ;  /* 0x0000000000267805 */ /* 0x000fe4000001ff00 */
[----:B------:R-:W-:Y:S01]  /*1e80*/  SHF.R.S32.HI R83, RZ, 0x6, R83 ;  /* 0x00000006ff537819 */ /* 0x000fe20000011453 */
[----:B------:R-:W-:Y:S01]  /*1e90*/  UMOV UR8, 0xfffffffe ;  /* 0xfffffffe00087882 */ /* 0x000fe20000000000 */
[C---:B------:R-:W-:Y:S01]  /*1ea0*/  LOP3.LUT R40, R43.reuse, 0x10, RZ, 0x3c, !PT ;  /* 0x000000102b287812 */ /* 0x040fe200078e3cff */
[----:B------:R-:W-:Y:S01]  /*1eb0*/  UMOV UR9, 0x7fffffdf ;  /* 0x7fffffdf00097882 */ /* 0x000fe20000000000 */
[C---:B------:R-:W-:Y:S01]  /*1ec0*/  LOP3.LUT R23, R43.reuse, 0x20, RZ, 0x3c, !PT ;  /* 0x000000202b177812 */ /* 0x040fe200078e3cff */
[----:B------:R-:W-:Y:S01]  /*1ed0*/  UMOV UR5, URZ ;  /* 0x0000003f00057c82 */ /* 0x000fe20008000000 */
[----:B------:R-:W-:Y:S01]  /*1ee0*/  LOP3.LUT R22, R43, 0x30, RZ, 0x3c, !PT ;  /* 0x000000302b167812 */ /* 0x000fe200078e3cff */
[----:B------:R-:W-:Y:S01]  /*1ef0*/  UIADD3.64 UR14, UR6, -UR8, URZ ;  /* 0x80000008060e7297 */ /* 0x000fe2000fffe03f */
[----:B------:R-:W-:-:S02]  /*1f00*/  IADD3.X R80, R80, UR13, RZ, P0, !PT ;  /* 0x0000000d50507c10 */ /* 0x000fc400087fe4ff */
[----:B------:R-:W-:Y:S02]  /*1f10*/  IADD3.X R82, R82, UR13, RZ, P4, !PT ;  /* 0x0000000d52527c10 */ /* 0x000fe4000a7fe4ff */
[----:B------:R-:W-:Y:S02]  /*1f20*/  IADD3.X R84, R84, UR13, RZ, P6, !PT ;  /* 0x0000000d54547c10 */ /* 0x000fe4000b7fe4ff */
[----:B------:R-:W-:Y:S02]  /*1f30*/  IADD3.X R86, R86, UR13, RZ, P5, !PT ;  /* 0x0000000d56567c10 */ /* 0x000fe4000affe4ff */
[----:B------:R-:W-:Y:S02]  /*1f40*/  IADD3.X R88, R88, UR13, RZ, P3, !PT ;  /* 0x0000000d58587c10 */ /* 0x000fe40009ffe4ff */
[----:B------:R-:W-:Y:S01]  /*1f50*/  IADD3.X R90, R90, UR13, RZ, P2, !PT ;  /* 0x0000000d5a5a7c10 */ /* 0x000fe200097fe4ff */
[----:B------:R-:W-:-:S12]  /*1f60*/  UIADD3.64 UR12, UR4, -UR8, URZ ;  /* 0x80000008040c7297 */ /* 0x000fd8000fffe03f */
.L_x_2:
[C---:B------:R-:W-:Y:S02]  /*1f70*/  LOP3.LUT R92, R2.reuse, 0x2, RZ, 0xfc, !PT ;  /* 0x00000002025c7812 */ /* 0x040fe400078efcff */
[----:B------:R-:W-:Y:S02]  /*1f80*/  ISETP.GE.AND P4, PT, R2, UR11, PT ;  /* 0x0000000b02007c0c */ /* 0x000fe4000bf86270 */
[----:B------:R-:W-:Y:S02]  /*1f90*/  ISETP.GE.AND P5, PT, R92, UR11, PT ;  /* 0x0000000b5c007c0c */ /* 0x000fe4000bfa6270 */
[----:B------:R-:W-:Y:S02]  /*1fa0*/  LOP3.LUT R92, R2, 0x6, RZ, 0xfc, !PT ;  /* 0x00000006025c7812 */ /* 0x000fe400078efcff */
[----:B------:R-:W-:Y:S02]  /*1fb0*/  IADD3 R96, P3, R48, R79, RZ ;  /* 0x0000004f30607210 */ /* 0x000fe40007f7e0ff */
[----:B------:R-:W-:-:S02]  /*1fc0*/  ISETP.GE.AND P1, PT, R92, UR11, PT ;  /* 0x0000000b5c007c0c */ /* 0x000fc4000bf26270 */
[C---:B------:R-:W-:Y:S02]  /*1fd0*/  LOP3.LUT R92, R2.reuse, 0xa, RZ, 0xfc, !PT ;  /* 0x0000000a025c7812 */ /* 0x040fe400078efcff */
[----:B------:R-:W-:Y:S02]  /*1fe0*/  PRMT R147, RZ, 0x7610, R147 ;  /* 0x00007610ff937816 */ /* 0x000fe40000000093 */
[----:B------:R-:W-:Y:S02]  /*1ff0*/  LOP3.LUT R93, R2, 0x4, RZ, 0xfc, !PT ;  /* 0x00000004025d7812 */ /* 0x000fe400078efcff */
[----:B------:R-:W-:Y:S02]  /*2000*/  LEA.HI.X.SX32 R97, R48, R81, 0x1, P3 ;  /* 0x0000005130617211 */ /* 0x000fe400018f0eff */
[----:B------:R-:W-:Y:S02]  /*2010*/  ISETP.GE.AND P3, PT, R92, UR11, PT ;  /* 0x0000000b5c007c0c */ /* 0x000fe4000bf66270 */
[----:B------:R-:W-:Y:S01]  /*2020*/  IADD3 R154, P6, R51, R79, RZ ;  /* 0x0000004f339a7210 */ /* 0x000fe20007fde0ff */
[----:B------:R0:W2:Y:S01]  /*2030*/  @!P4 LDG.E.U8 R147, desc[UR16][R96.64] ;  /* 0x000000106093c981 */ /* 0x0000a2000c1e1100 */
[----:B------:R-:W-:-:S02]  /*2040*/  LOP3.LUT R92, R2, 0xc, RZ, 0xfc, !PT ;  /* 0x0000000c025c7812 */ /* 0x000fc400078efcff */
[----:B------:R-:W-:Y:S02]  /*2050*/  ISETP.GE.AND P0, PT, R93, UR11, PT ;  /* 0x0000000b5d007c0c */ /* 0x000fe4000bf06270 */
[----:B------:R-:W-:Y:S02]  /*2060*/  PRMT R153, RZ, 0x7610, R153 ;  /* 0x00007610ff997816 */ /* 0x000fe40000000099 */
[----:B------:R-:W-:Y:S02]  /*2070*/  LOP3.LUT R93, R2, 0x8, RZ, 0xfc, !PT ;  /* 0x00000008025d7812 */ /* 0x000fe400078efcff */
[----:B------:R-:W-:Y:S02]  /*2080*/  LEA.HI.X.SX32 R155, R51, R81, 0x1, P6 ;  /* 0x00000051339b7211 */ /* 0x000fe400030f0eff */
[----:B------:R-:W-:Y:S02]  /*2090*/  ISETP.GE.AND P4, PT, R92, UR11, PT ;  /* 0x0000000b5c007c0c */ /* 0x000fe4000bf86270 */
[----:B------:R-:W-:Y:S01]  /*20a0*/  IADD3 R92, P6, R52, R79, RZ ;  /* 0x0000004f345c7210 */ /* 0x000fe20007fde0ff */
[----:B------:R1:W3:Y:S01]  /*20b0*/  @!P5 LDG.E.U8 R153, desc[UR16][R154.64] ;  /* 0x000000109a99d981 */ /* 0x0002e2000c1e1100 */
[----:B------:R-:W-:-:S02]  /*20c0*/  LEA.HI R94, R0, 0xe, RZ, 0x1a ;  /* 0x0000000e005e7811 */ /* 0x000fc400078fd0ff */
[----:B------:R-:W-:Y:S02]  /*20d0*/  ISETP.GE.AND P2, PT, R93, UR11, PT ;  /* 0x0000000b5d007c0c */ /* 0x000fe4000bf46270 */
[----:B------:R-:W-:Y:S02]  /*20e0*/  PRMT R151, RZ, 0x7610, R151 ;  /* 0x00007610ff977816 */ /* 0x000fe40000000097 */
[----:B------:R-:W-:Y:S02]  /*20f0*/  LEA.HI.X.SX32 R93, R52, R81, 0x1, P6 ;  /* 0x00000051345d7211 */ /* 0x000fe400030f0eff */
[----:B------:R-:W-:Y:S02]  /*2100*/  ISETP.GE.AND P5, PT, R94, UR11, PT ;  /* 0x0000000b5e007c0c */ /* 0x000fe4000bfa6270 */
[----:B------:R-:W-:Y:S01]  /*2110*/  IADD3 R94, P6, R53, R79, RZ ;  /* 0x0000004f355e7210 */ /* 0x000fe20007fde0ff */
[----:B------:R4:W5:Y:S01]  /*2120*/  @!P0 LDG.E.U8 R151, desc[UR16][R92.64] ;  /* 0x000000105c978981 */ /* 0x000962000c1e1100 */
[----:B0-----:R-:W-:-:S02]  /*2130*/  LOP3.LUT R96, R2, 0x10, RZ, 0xfc, !PT ;  /* 0x0000001002607812 */ /* 0x001fc400078efcff */
[----:B------:R-:W-:Y:S02]  /*2140*/  LEA.HI.X.SX32 R95, R53, R81, 0x1, P6 ;  /* 0x00000051355f7211 */ /* 0x000fe400030f0eff */
[----:B------:R-:W-:Y:S02]  /*2150*/  ISETP.GE.AND P0, PT, R96, UR11, PT ;  /* 0x0000000b60007c0c */ /* 0x000fe4000bf06270 */
[C---:B------:R-:W-:Y:S02]  /*2160*/  IADD3 R96, P6, R148.reuse, R79, RZ ;  /* 0x0000004f94607210 */ /* 0x040fe40007fde0ff */
[----:B------:R-:W-:Y:S02]  /*2170*/  PRMT R157, RZ, 0x7610, R157 ;  /* 0x00007610ff9d7816 */ /* 0x000fe4000000009d */
[----:B------:R-:W-:Y:S02]  /*2180*/  LEA.HI.X.SX32 R97, R148, R81, 0x1, P6 ;  /* 0x0000005194617211 */ /* 0x000fe400030f0eff */
[----:B-1----:R-:W-:-:S02]  /*2190*/  IADD3 R154, P6, R146, R79, RZ ;  /* 0x0000004f929a7210 */ /* 0x002fc40007fde0ff */
[----:B----4-:R-:W-:Y:S01]  /*21a0*/  LOP3.LUT R92, R2, 0x14, RZ, 0xfc, !PT ;  /* 0x00000014025c7812 */ /* 0x010fe200078efcff */
[----:B------:R-:W4:Y:S01]  /*21b0*/  @!P2 LDG.E.U8 R157, desc[UR16][R96.64] ;  /* 0x00000010609da981 */ /* 0x000f22000c1e1100 */
[----:B------:R-:W-:Y:S02]  /*21c0*/  PRMT R161, RZ, 0x7610, R161 ;  /* 0x00007610ffa17816 */ /* 0x000fe400000000a1 */
[----:B------:R-:W-:Y:S02]  /*21d0*/  LEA.HI.X.SX32 R155, R146, R81, 0x1, P6 ;  /* 0x00000051929b7211 */ /* 0x000fe400030f0eff */
[----:B------:R-:W-:Y:S02]  /*21e0*/  ISETP.GE.AND P2, PT, R92, UR11, PT ;  /* 0x0000000b5c007c0c */ /* 0x000fe4000bf46270 */
[----:B------:R-:W-:Y:S01]  /*21f0*/  IADD3 R92, P6, R144, R79, RZ ;  /* 0x0000004f905c7210 */ /* 0x000fe20007fde0ff */
[----:B------:R0:W4:Y:S01]  /*2200*/  @!P1 LDG.E.U8 R161, desc[UR16][R94.64] ;  /* 0x000000105ea19981 */ /* 0x000122000c1e1100 */
[----:B------:R-:W-:-:S02]  /*2210*/  PRMT R163, RZ, 0x7610, R163 ;  /* 0x00007610ffa37816 */ /* 0x000fc400000000a3 */
[----:B------:R-:W-:Y:S02]  /*2220*/  LEA.HI.X.SX32 R93, R144, R81, 0x1, P6 ;  /* 0x00000051905d7211 */ /* 0x000fe400030f0eff */
[----:B------:R-:W-:-:S03]  /*2230*/  PRMT R165, RZ, 0x7610, R165 ;  /* 0x00007610ffa57816 */ /* 0x000fc600000000a5 */
[----:B------:R1:W4:Y:S04]  /*2240*/  @!P4 LDG.E.U8 R163, desc[UR16][R92.64] ;  /* 0x000000105ca3c981 */ /* 0x000328000c1e1100 */
[----:B------:R1:W4:Y:S01]  /*2250*/  @!P3 LDG.E.U8 R165, desc[UR16][R154.64] ;  /* 0x000000109aa5b981 */ /* 0x000322000c1e1100 */
[C---:B0-----:R-:W-:Y:S02]  /*2260*/  LOP3.LUT R94, R2.reuse, 0x16, RZ, 0xfc, !PT ;  /* 0x00000016025e7812 */ /* 0x041fe400078efcff */
[----:B------:R-:W-:Y:S02]  /*2270*/  LOP3.LUT R96, R2, 0x18, RZ, 0xfc, !PT ;  /* 0x0000001802607812 */ /* 0x000fe400078efcff */
[----:B------:R-:W-:Y:S02]  /*2280*/  ISETP.GE.AND P3, PT, R94, UR11, PT ;  /* 0x0000000b5e007c0c */ /* 0x000fe4000bf66270 */
[----:B------:R-:W-:-:S02]  /*2290*/  IADD3 R94, P6, R108, R79, RZ ;  /* 0x0000004f6c5e7210 */ /* 0x000fc40007fde0ff */
[----:B------:R-:W-:Y:S02]  /*22a0*/  ISETP.GE.AND P4, PT, R96, UR11, PT ;  /* 0x0000000b60007c0c */ /* 0x000fe4000bf86270 */
[----:B------:R-:W-:Y:S02]  /*22b0*/  LEA.HI.X.SX32 R95, R108, R81, 0x1, P6 ;  /* 0x000000516c5f7211 */ /* 0x000fe400030f0eff */
[----:B------:R-:W-:Y:S02]  /*22c0*/  IADD3 R96, P6, R142, R79, RZ ;  /* 0x0000004f8e607210 */ /* 0x000fe40007fde0ff */
[----:B------:R-:W-:Y:S02]  /*22d0*/  LOP3.LUT R103, R2, 0x12, RZ, 0xfc, !PT ;  /* 0x0000001202677812 */ /* 0x000fe400078efcff */
[----:B------:R-:W-:Y:S02]  /*22e0*/  PRMT R159, RZ, 0x7610, R159 ;  /* 0x00007610ff9f7816 */ /* 0x000fe4000000009f */
[----:B------:R-:W-:-:S02]  /*22f0*/  LEA.HI.X.SX32 R97, R142, R81, 0x1, P6 ;  /* 0x000000518e617211 */ /* 0x000fc400030f0eff */
[----:B-1----:R-:W-:Y:S02]  /*2300*/  IADD3 R92, P6, R140, R79, RZ ;  /* 0x0000004f8c5c7210 */ /* 0x002fe40007fde0ff */
[----:B------:R-:W-:Y:S01]  /*2310*/  ISETP.GE.AND P1, PT, R103, UR11, PT ;  /* 0x0000000b67007c0c */ /* 0x000fe2000bf26270 */
[----:B------:R0:W4:Y:S01]  /*2320*/  @!P5 LDG.E.U8 R159, desc[UR16][R94.64] ;  /* 0x000000105e9fd981 */ /* 0x000122000c1e1100 */
[----:B------:R-:W-:Y:S02]  /*2330*/  LOP3.LUT R103, R2, 0x1a, RZ, 0xfc, !PT ;  /* 0x0000001a02677812 */ /* 0x000fe400078efcff */
[----:B------:R-:W-:Y:S02]  /*2340*/  PRMT R155, RZ, 0x7610, R155 ;  /* 0x00007610ff9b7816 */ /* 0x000fe4000000009b */
[----:B------:R-:W-:Y:S02]  /*2350*/  LEA.HI.X.SX32 R93, R140, R81, 0x1, P6 ;  /* 0x000000518c5d7211 */ /* 0x000fe400030f0eff */
[----:B------:R-:W-:-:S02]  /*2360*/  ISETP.GE.AND P5, PT, R103, UR11, PT ;  /* 0x0000000b67007c0c */ /* 0x000fc4000bfa6270 */
[----:B------:R-:W-:Y:S01]  /*2370*/  LOP3.LUT R105, R2, 0x1c, RZ, 0xfc, !PT ;  /* 0x0000001c02697812 */ /* 0x000fe200078efcff */
[----:B------:R1:W4:Y:S01]  /*2380*/  @!P0 LDG.E.U8 R155, desc[UR16][R96.64] ;  /* 0x00000010609b8981 */ /* 0x000322000c1e1100 */
[C---:B0-----:R-:W-:Y:S02]  /*2390*/  IADD3 R94, P6, R138.reuse, R79, RZ ;  /* 0x0000004f8a5e7210 */ /* 0x041fe40007fde0ff */
[----:B------:R-:W-:Y:S02]  /*23a0*/  PRMT R103, RZ, 0x7610, R103 ;  /* 0x00007610ff677816 */ /* 0x000fe40000000067 */
[----:B------:R-:W-:Y:S02]  /*23b0*/  LEA.HI.X.SX32 R95, R138, R81, 0x1, P6 ;  /* 0x000000518a5f7211 */ /* 0x000fe400030f0eff */
[----:B------:R-:W-:Y:S02]  /*23c0*/  ISETP.GE.AND P0, PT, R105, UR11, PT ;  /* 0x0000000b69007c0c */ /* 0x000fe4000bf06270 */
[----:B------:R-:W-:Y:S01]  /*23d0*/  LEA.HI R107, R0, 0x1e, RZ, 0x1a ;  /* 0x0000001e006b7811 */ /* 0x000fe200078fd0ff */
[----:B------:R0:W4:Y:S01]  /*23e0*/  @!P1 LDG.E.U8 R103, desc[UR16][R92.64] ;  /* 0x000000105c679981 */ /* 0x000122000c1e1100 */
[----:B-1----:R-:W-:-:S02]  /*23f0*/  IADD3 R96, P6, R136, R79, RZ ;  /* 0x0000004f88607210 */ /* 0x002fc40007fde0ff */
[----:B------:R-:W-:Y:S02]  /*2400*/  PRMT R105, RZ, 0x7610, R105 ;  /* 0x00007610ff697816 */ /* 0x000fe40000000069 */
[----:B------:R-:W-:Y:S02]  /*2410*/  LEA.HI.X.SX32 R97, R136, R81, 0x1, P6 ;  /* 0x0000005188617211 */ /* 0x000fe400030f0eff */
[----:B------:R-:W-:Y:S02]  /*2420*/  ISETP.GE.AND P1, PT, R107, UR11, PT ;  /* 0x0000000b6b007c0c */ /* 0x000fe4000bf26270 */
[----:B------:R-:W-:Y:S01]  /*2430*/  LOP3.LUT R109, R2, 0x20, RZ, 0xfc, !PT ;  /* 0x00000020026d7812 */ /* 0x000fe200078efcff */
[----:B------:R1:W4:Y:S01]  /*2440*/  @!P2 LDG.E.U8 R105, desc[UR16][R94.64] ;  /* 0x000000105e69a981 */ /* 0x000322000c1e1100 */
[----:B0-----:R-:W-:Y:S02]  /*2450*/  IADD3 R92, P6, R134, R79, RZ ;  /* 0x0000004f865c7210 */ /* 0x001fe40007fde0ff */
[----:B------:R-:W-:-:S02]  /*2460*/  PRMT R107, RZ, 0x7610, R107 ;  /* 0x00007610ff6b7816 */ /* 0x000fc4000000006b */
[----:B------:R-:W-:Y:S02]  /*2470*/  LEA.HI.X.SX32 R93, R134, R81, 0x1, P6 ;  /* 0x00000051865d7211 */ /* 0x000fe400030f0eff */
[----:B------:R-:W-:Y:S02]  /*2480*/  ISETP.GE.AND P2, PT, R109, UR11, PT ;  /* 0x0000000b6d007c0c */ /* 0x000fe4000bf46270 */
[----:B------:R-:W-:Y:S01]  /*2490*/  LOP3.LUT R111, R2, 0x22, RZ, 0xfc, !PT ;  /* 0x00000022026f7812 */ /* 0x000fe200078efcff */
[----:B------:R0:W4:Y:S01]  /*24a0*/  @!P3 LDG.E.U8 R107, desc[UR16][R96.64] ;  /* 0x00000010606bb981 */ /* 0x000122000c1e1100 */
[C---:B-1----:R-:W-:Y:S02]  /*24b0*/  IADD3 R94, P6, R132.reuse, R79, RZ ;  /* 0x0000004f845e7210 */ /* 0x042fe40007fde0ff */
[----:B------:R-:W-:Y:S02]  /*24c0*/  PRMT R109, RZ, 0x7610, R109 ;  /* 0x00007610ff6d7816 */ /* 0x000fe4000000006d */
[----:B------:R-:W-:-:S02]  /*24d0*/  LEA.HI.X.SX32 R95, R132, R81, 0x1, P6 ;  /* 0x00000051845f7211 */ /* 0x000fc400030f0eff */
[----:B------:R-:W-:Y:S02]  /*24e0*/  ISETP.GE.AND P3, PT, R111, UR11, PT ;  /* 0x0000000b6f007c0c */ /* 0x000fe4000bf66270 */
[----:B------:R-:W-:Y:S01]  /*24f0*/  LOP3.LUT R113, R2, 0x24, RZ, 0xfc, !PT ;  /* 0x0000002402717812 */ /* 0x000fe200078efcff */
[----:B------:R1:W4:Y:S01]  /*2500*/  @!P4 LDG.E.U8 R109, desc[UR16][R92.64] ;  /* 0x000000105c6dc981 */ /* 0x000322000c1e1100 */
[C---:B0-----:R-:W-:Y:S02]  /*2510*/  IADD3 R96, P6, R130.reuse, R79, RZ ;  /* 0x0000004f82607210 */ /* 0x041fe40007fde0ff */
[----:B------:R-:W-:Y:S02]  /*2520*/  PRMT R111, RZ, 0x7610, R111 ;  /* 0x00007610ff6f7816 */ /* 0x000fe4000000006f */
[----:B------:R-:W-:Y:S02]  /*2530*/  LEA.HI.X.SX32 R97, R130, R81, 0x1, P6 ;  /* 0x0000005182617211 */ /* 0x000fe400030f0eff */
[----:B------:R-:W-:-:S02]  /*2540*/  ISETP.GE.AND P4, PT, R113, UR11, PT ;  /* 0x0000000b71007c0c */ /* 0x000fc4000bf86270 */
[----:B------:R-:W-:Y:S01]  /*2550*/  LOP3.LUT R115, R2, 0x26, RZ, 0xfc, !PT ;  /* 0x0000002602737812 */ /* 0x000fe200078efcff */
[----:B------:R0:W4:Y:S01]  /*2560*/  @!P5 LDG.E.U8 R111, desc[UR16][R94.64] ;  /* 0x000000105e6fd981 */ /* 0x000122000c1e1100 */
[C---:B-1----:R-:W-:Y:S02]  /*2570*/  IADD3 R92, P6, R106.reuse, R79, RZ ;  /* 0x0000004f6a5c7210 */ /* 0x042fe40007fde0ff */
[----:B------:R-:W-:Y:S02]  /*2580*/  PRMT R113, RZ, 0x7610, R113 ;  /* 0x00007610ff717816 */ /* 0x000fe40000000071 */
[----:B------:R-:W-:Y:S02]  /*2590*/  LEA.HI.X.SX32 R93, R106, R81, 0x1, P6 ;  /* 0x000000516a5d7211 */ /* 0x000fe400030f0eff */
[----:B------:R-:W-:Y:S02]  /*25a0*/  ISETP.GE.AND P5, PT, R115, UR11, PT ;  /* 0x0000000b73007c0c */ /* 0x000fe4000bfa6270 */
[----:B------:R1:W4:Y:S01]  /*25b0*/  @!P0 LDG.E.U8 R113, desc[UR16][R96.64] ;  /* 0x0000001060718981 */ /* 0x000322000c1e1100 */
[----:B0-----:R-:W-:-:S02]  /*25c0*/  IADD3 R94, P6, R128, R79, RZ ;  /* 0x0000004f805e7210 */ /* 0x001fc40007fde0ff */
[----:B------:R-:W-:Y:S02]  /*25d0*/  PRMT R115, RZ, 0x7610, R115 ;  /* 0x00007610ff737816 */ /* 0x000fe40000000073 */
[----:B------:R-:W-:Y:S02]  /*25e0*/  LEA.HI.X.SX32 R95, R128, R81, 0x1, P6 ;  /* 0x00000051805f7211 */ /* 0x000fe400030f0eff */
[----:B------:R-:W-:Y:S02]  /*25f0*/  LOP3.LUT R117, R2, 0x28, RZ, 0xfc, !PT ;  /* 0x0000002802757812 */ /* 0x000fe400078efcff */
[----:B------:R-:W-:Y:S01]  /*2600*/  PRMT R150, RZ, 0x7610, R150 ;  /* 0x00007610ff967816 */ /* 0x000fe20000000096 */
[----:B------:R0:W4:Y:S01]  /*2610*/  @!P1 LDG.E.U8 R115, desc[UR16][R92.64] ;  /* 0x000000105c739981 */ /* 0x000122000c1e1100 */
[----:B-1----:R-:W-:Y:S02]  /*2620*/  IADD3 R96, P6, R126, R79, RZ ;  /* 0x0000004f7e607210 */ /* 0x002fe40007fde0ff */
[----:B------:R-:W-:-:S02]  /*2630*/  ISETP.GE.AND P0, PT, R117, UR11, PT ;  /* 0x0000000b75007c0c */ /* 0x000fc4000bf06270 */
[----:B------:R-:W-:Y:S01]  /*2640*/  LEA.HI.X.SX32 R97, R126, R81, 0x1, P6 ;  /* 0x000000517e617211 */ /* 0x000fe200030f0eff */
[----:B------:R1:W4:Y:S01]  /*2650*/  @!P2 LDG.E.U8 R150, desc[UR16][R94.64] ;  /* 0x000000105e96a981 */ /* 0x000322000c1e1100 */
[----:B------:R-:W-:Y:S02]  /*2660*/  LOP3.LUT R117, R2, 0x2a, RZ, 0xfc, !PT ;  /* 0x0000002a02757812 */ /* 0x000fe400078efcff */
[C---:B0-----:R-:W-:Y:S02]  /*2670*/  IADD3 R92, P6, R124.reuse, R79, RZ ;  /* 0x0000004f7c5c7210 */ /* 0x041fe40007fde0ff */
[----:B------:R-:W-:Y:S02]  /*2680*/  PRMT R152, RZ, 0x7610, R152 ;  /* 0x00007610ff987816 */ /* 0x000fe40000000098 */
[----:B------:R-:W-:Y:S02]  /*2690*/  LEA.HI.X.SX32 R93, R124, R81, 0x1, P6 ;  /* 0x000000517c5d7211 */ /* 0x000fe400030f0eff */
[----:B-1----:R-:W-:-:S02]  /*26a0*/  IADD3 R94, P6, R122, R79, RZ ;  /* 0x0000004f7a5e7210 */ /* 0x002fc40007fde0ff */
[----:B------:R-:W-:Y:S01]  /*26b0*/  ISETP.GE.AND P1, PT, R117, UR11, PT ;  /* 0x0000000b75007c0c */ /* 0x000fe2000bf26270 */
[----:B------:R0:W4:Y:S01]  /*26c0*/  @!P3 LDG.E.U8 R152, desc[UR16][R96.64] ;  /* 0x000000106098b981 */ /* 0x000122000c1e1100 */
[----:B------:R-:W-:Y:S02]  /*26d0*/  LOP3.LUT R117, R2, 0x2c, RZ, 0xfc, !PT ;  /* 0x0000002c02757812 */ /* 0x000fe400078efcff */
[----:B------:R-:W-:Y:S02]  /*26e0*/  PRMT R154, RZ, 0x7610, R154 ;  /* 0x00007610ff9a7816 */ /* 0x000fe4000000009a */
[----:B------:R-:W-:Y:S02]  /*26f0*/  LEA.HI.X.SX32 R95, R122, R81, 0x1, P6 ;  /* 0x000000517a5f7211 */ /* 0x000fe400030f0eff */
[----:B------:R-:W-:Y:S02]  /*2700*/  ISETP.GE.AND P2, PT, R117, UR11, PT ;  /* 0x0000000b75007c0c */ /* 0x000fe4000bf46270 */
[----:B------:R1:W4:Y:S01]  /*2710*/  @!P4 LDG.E.U8 R154, desc[UR16][R92.64] ;  /* 0x000000105c9ac981 */ /* 0x000322000c1e1100 */
[----:B0-----:R-:W-:-:S02]  /*2720*/  IADD3 R96, P6, R120, R79, RZ ;  /* 0x0000004f78607210 */ /* 0x001fc40007fde0ff */
[----:B------:R-:W-:Y:S02]  /*2730*/  LEA.HI R117, R0, 0x2e, RZ, 0x1a ;  /* 0x0000002e00757811 */ /* 0x000fe400078fd0ff */
[----:B------:R-:W-:Y:S02]  /*2740*/  PRMT R156, RZ, 0x7610, R156 ;  /* 0x00007610ff9c7816 */ /* 0x000fe4000000009c */
[----:B------:R-:W-:Y:S02]  /*2750*/  LEA.HI.X.SX32 R97, R120, R81, 0x1, P6 ;  /* 0x0000005178617211 */ /* 0x000fe400030f0eff */
[----:B------:R-:W-:Y:S02]  /*2760*/  ISETP.GE.AND P3, PT, R117, UR11, PT ;  /* 0x0000000b75007c0c */ /* 0x000fe4000bf66270 */
[----:B-1----:R-:W-:Y:S01]  /*2770*/  IADD3 R92, P6, R118, R79, RZ ;  /* 0x0000004f765c7210 */ /* 0x002fe20007fde0ff */
[----:B------:R0:W4:Y:S01]  /*2780*/  @!P5 LDG.E.U8 R156, desc[UR16][R94.64] ;  /* 0x000000105e9cd981 */ /* 0x000122000c1e1100 */
[----:B------:R-:W-:-:S02]  /*2790*/  LOP3.LUT R117, R2, 0x30, RZ, 0xfc, !PT ;  /* 0x0000003002757812 */ /* 0x000fc400078efcff */
[----:B------:R-:W-:Y:S02]  /*27a0*/  PRMT R160, RZ, 0x7610, R160 ;  /* 0x00007610ffa07816 */ /* 0x000fe400000000a0 */
[----:B------:R-:W-:Y:S02]  /*27b0*/  LEA.HI.X.SX32 R93, R118, R81, 0x1, P6 ;  /* 0x00000051765d7211 */ /* 0x000fe400030f0eff */
[----:B------:R-:W-:Y:S02]  /*27c0*/  ISETP.GE.AND P4, PT, R117, UR11, PT ;  /* 0x0000000b75007c0c */ /* 0x000fe4000bf86270 */
[----:B------:R-:W-:Y:S01]  /*27d0*/  LOP3.LUT R117, R2, 0x32, RZ, 0xfc, !PT ;  /* 0x0000003202757812 */ /* 0x000fe200078efcff */
[----:B------:R1:W4:Y:S01]  /*27e0*/  @!P1 LDG.E.U8 R160, desc[UR16][R92.64] ;  /* 0x000000105ca09981 */ /* 0x000322000c1e1100 */
[----:B0-----:R-:W-:Y:S02]  /*27f0*/  IADD3 R94, P6, R116, R79, RZ ;  /* 0x0000004f745e7210 */ /* 0x001fe40007fde0ff */
[----:B------:R-:W-:-:S02]  /*2800*/  PRMT R158, RZ, 0x7610, R158 ;  /* 0x00007610ff9e7816 */ /* 0x000fc4000000009e */
[----:B------:R-:W-:Y:S02]  /*2810*/  PRMT R162, RZ, 0x7610, R162 ;  /* 0x00007610ffa27816 */ /* 0x000fe400000000a2 */
[----:B------:R-:W-:Y:S02]  /*2820*/  LEA.HI.X.SX32 R95, R116, R81, 0x1, P6 ;  /* 0x00000051745f7211 */ /* 0x000fe400030f0eff */
[----:B------:R-:W-:Y:S01]  /*2830*/  ISETP.GE.AND P5, PT, R117, UR11, PT ;  /* 0x0000000b75007c0c */ /* 0x000fe2000bfa6270 */
[----:B------:R-:W4:Y:S01]  /*2840*/  @!P0 LDG.E.U8 R158, desc[UR16][R96.64] ;  /* 0x00000010609e8981 */ /* 0x000f22000c1e1100 */
[----:B-1----:R-:W-:Y:S02]  /*2850*/  IADD3 R92, P1, R104, R79, RZ ;  /* 0x0000004f685c7210 */ /* 0x002fe40007f3e0ff */
[----:B------:R-:W-:Y:S01]  /*2860*/  LOP3.LUT R117, R2, 0x34, RZ, 0xfc, !PT ;  /* 0x0000003402757812 */ /* 0x000fe200078efcff */
[----:B------:R0:W4:Y:S01]  /*2870*/  @!P2 LDG.E.U8 R162, desc[UR16][R94.64] ;  /* 0x000000105ea2a981 */ /* 0x000122000c1e1100 */
[----:B------:R-:W-:-:S02]  /*2880*/  PRMT R164, RZ, 0x7610, R164 ;  /* 0x00007610ffa47816 */ /* 0x000fc400000000a4 */
[----:B------:R-:W-:Y:S02]  /*2890*/  LEA.HI.X.SX32 R93, R104, R81, 0x1, P1 ;  /* 0x00000051685d7211 */ /* 0x000fe400008f0eff */
[----:B------:R-:W-:Y:S02]  /*28a0*/  ISETP.GE.AND P0, PT, R117, UR11, PT ;  /* 0x0000000b75007c0c */ /* 0x000fe4000bf06270 */
[----:B------:R-:W-:Y:S01]  /*28b0*/  PRMT R119, RZ, 0x7610, R119 ;  /* 0x00007610ff777816 */ /* 0x000fe20000000077 */
[----:B------:R1:W4:Y:S01]  /*28c0*/  @!P3 LDG.E.U8 R164, desc[UR16][R92.64] ;  /* 0x000000105ca4b981 */ /* 0x000322000c1e1100 */
[-C--:B0-----:R-:W-:Y:S02]  /*28d0*/  IADD3 R94, P2, R112, R79.reuse, RZ ;  /* 0x0000004f705e7210 */ /* 0x081fe40007f5e0ff */
[----:B------:R-:W-:Y:S02]  /*28e0*/  IADD3 R96, P6, R114, R79, RZ ;  /* 0x0000004f72607210 */ /* 0x000fe40007fde0ff */
[----:B------:R-:W-:-:S02]  /*28f0*/  LEA.HI.X.SX32 R95, R112, R81, 0x1, P2 ;  /* 0x00000051705f7211 */ /* 0x000fc400010f0eff */
[----:B-1----:R-:W-:-:S03]  /*2900*/  IADD3 R92, P1, R110, R79, RZ ;  /* 0x0000004f6e5c7210 */ /* 0x002fc60007f3e0ff */
[----:B------:R0:W4:Y:S01]  /*2910*/  @!P5 LDG.E.U8 R119, desc[UR16][R94.64] ;  /* 0x000000105e77d981 */ /* 0x000122000c1e1100 */
[----:B------:R-:W-:Y:S02]  /*2920*/  PRMT R117, RZ, 0x7610, R117 ;  /* 0x00007610ff757816 */ /* 0x000fe40000000075 */
[----:B------:R-:W-:Y:S02]  /*2930*/  PRMT R121, RZ, 0x7610, R121 ;  /* 0x00007610ff797816 */ /* 0x000fe40000000079 */
[-C--:B------:R-:W-:Y:S02]  /*2940*/  LEA.HI.X.SX32 R97, R114, R81.reuse, 0x1, P6 ;  /* 0x0000005172617211 */ /* 0x080fe400030f0eff */
[----:B------:R-:W-:Y:S02]  /*2950*/  LEA.HI.X.SX32 R93, R110, R81, 0x1, P1 ;  /* 0x000000516e5d7211 */ /* 0x000fe400008f0eff */
[C---:B0-----:R-:W-:Y:S01]  /*2960*/  IADD3 R94, P1, R44.reuse, R79, RZ ;  /* 0x0000004f2c5e7210 */ /* 0x041fe20007f3e0ff */
[----:B------:R0:W4:Y:S03]  /*2970*/  @!P4 LDG.E.U8 R117, desc[UR16][R96.64] ;  /* 0x000000106075c981 */ /* 0x000126000c1e1100 */
[----:B------:R-:W-:Y:S01]  /*2980*/  LEA.HI.X.SX32 R95, R44, R81, 0x1, P1 ;  /* 0x000000512c5f7211 */ /* 0x000fe200008f0eff */
[----:B------:R1:W4:Y:S01]  /*2990*/  @!P0 LDG.E.U8 R121, desc[UR16][R92.64] ;  /* 0x000000105c798981 */ /* 0x000322000c1e1100 */
[----:B------:R-:W-:-:S02]  /*29a0*/  ISETP.GE.AND P1, PT, R89, UR11, PT ;  /* 0x0000000b59007c0c */ /* 0x000fc4000bf26270 */
[----:B0-----:R-:W-:Y:S02]  /*29b0*/  IADD3 R96, P0, R45, R79, RZ ;  /* 0x0000004f2d607210 */ /* 0x001fe40007f1e0ff */
[----:B------:R-:W-:Y:S02]  /*29c0*/  ISETP.GE.AND P2, PT, R85, UR11, PT ;  /* 0x0000000b55007c0c */ /* 0x000fe4000bf46270 */
[----:B------:R-:W-:Y:S02]  /*29d0*/  LEA.HI.X.SX32 R97, R45, R81, 0x1, P0 ;  /* 0x000000512d617211 */ /* 0x000fe400000f0eff */
[C---:B-1----:R-:W-:Y:S02]  /*29e0*/  IADD3 R92, P0, R46.reuse, R79, RZ ;  /* 0x0000004f2e5c7210 */ /* 0x042fe40007f1e0ff */
[----:B------:R-:W-:Y:S02]  /*29f0*/  PRMT R127, RZ, 0x7610, R127 ;  /* 0x00007610ff7f7816 */ /* 0x000fe4000000007f */
[----:B------:R-:W-:-:S02]  /*2a00*/  LEA.HI.X.SX32 R93, R46, R81, 0x1, P0 ;  /* 0x000000512e5d7211 */ /* 0x000fc400000f0eff */
[----:B------:R-:W-:Y:S02]  /*2a10*/  ISETP.GE.AND P3, PT, R87, UR11, PT ;  /* 0x0000000b57007c0c */ /* 0x000fe4000bf66270 */
[----:B------:R-:W-:Y:S01]  /*2a20*/  PRMT R123, RZ, 0x7610, R123 ;  /* 0x00007610ff7b7816 */ /* 0x000fe2000000007b */
[----:B------:R-:W4:Y:S01]  /*2a30*/  @!P1 LDG.E.U8 R127, desc[UR16][R92.64] ;  /* 0x000000105c7f9981 */ /* 0x000f22000c1e1100 */
[----:B------:R-:W-:Y:S02]  /*2a40*/  ISETP.GE.AND P1, PT, R91, UR11, PT ;  /* 0x0000000b5b007c0c */ /* 0x000fe4000bf26270 */
[----:B------:R-:W-:Y:S02]  /*2a50*/  PRMT R125, RZ, 0x7610, R125 ;  /* 0x00007610ff7d7816 */ /* 0x000fe4000000007d */
[----:B------:R0:W4:Y:S01]  /*2a60*/  @!P2 LDG.E.U8 R123, desc[UR16][R94.64] ;  /* 0x000000105e7ba981 */ /* 0x000122000c1e1100 */
[----:B------:R-:W-:Y:S02]  /*2a70*/  PRMT R129, RZ, 0x7610, R129 ;  /* 0x00007610ff817816 */ /* 0x000fe40000000081 */
[----:B------:R-:W-:-:S02]  /*2a80*/  ISETP.GE.AND P2, PT, R98, UR11, PT ;  /* 0x0000000b62007c0c */ /* 0x000fc4000bf46270 */
[----:B------:R1:W4:Y:S01]  /*2a90*/  @!P3 LDG.E.U8 R125, desc[UR16][R96.64] ;  /* 0x00000010607db981 */ /* 0x000322000c1e1100 */
[----:B0-----:R-:W-:-:S04]  /*2aa0*/  IADD3 R94, P0, R47, R79, RZ ;  /* 0x0000004f2f5e7210 */ /* 0x001fc80007f1e0ff */
[----:B------:R-:W-:Y:S02]  /*2ab0*/  LEA.HI.X.SX32 R95, R47, R81, 0x1, P0 ;  /* 0x000000512f5f7211 */ /* 0x000fe400000f0eff */
[----:B-1----:R-:W-:-:S03]  /*2ac0*/  LOP3.LUT R96, R0, 0x3f, RZ, 0xc0, !PT ;  /* 0x0000003f00607812 */ /* 0x002fc600078ec0ff */
[----:B------:R0:W4:Y:S01]  /*2ad0*/  @!P1 LDG.E.U8 R129, desc[UR16][R94.64] ;  /* 0x000000105e819981 */ /* 0x000122000c1e1100 */
[----:B------:R-:W-:Y:S02]  /*2ae0*/  ISETP.GE.AND P0, PT, R96, UR11, PT ;  /* 0x0000000b60007c0c */ /* 0x000fe4000bf06270 */
[C---:B------:R-:W-:Y:S02]  /*2af0*/  IADD3 R96, P1, R49.reuse, R79, RZ ;  /* 0x0000004f31607210 */ /* 0x040fe40007f3e0ff */
[----:B------:R-:W-:Y:S02]  /*2b00*/  PRMT R131, RZ, 0x7610, R131 ;  /* 0x00007610ff837816 */ /* 0x000fe40000000083 */
[----:B------:R-:W-:-:S05]  /*2b10*/  LEA.HI.X.SX32 R97, R49, R81, 0x1, P1 ;  /* 0x0000005131617211 */ /* 0x000fca00008f0eff */
[----:B------:R1:W4:Y:S01]  /*2b20*/  @!P2 LDG.E.U8 R131, desc[UR16][R96.64] ;  /* 0x000000106083a981 */ /* 0x000322000c1e1100 */
[----:B------:R-:W-:Y:S01]  /*2b30*/  BAR.SYNC.DEFER_BLOCKING 0x0 ;  /* 0x0000000000007b1d */ /* 0x000fe20000010000 */
[----:B------:R-:W-:-:S05]  /*2b40*/  IADD3 R92, P1, R102, R54, RZ ;  /* 0x00000036665c7210 */ /* 0x000fca0007f3e0ff */
[----:B------:R-:W-:Y:S01]  /*2b50*/  IMAD.X R93, R41, 0x1, R62, P1 ;  /* 0x00000001295d7824 */ /* 0x000fe200008e063e */
[----:B0-----:R-:W-:Y:S02]  /*2b60*/  IADD3 R94, P1, R102, R55, RZ ;  /* 0x00000037665e7210 */ /* 0x001fe40007f3e0ff */
[----:B------:R-:W-:-:S03]  /*2b70*/  PRMT R133, RZ, 0x7610, R133 ;  /* 0x00007610ff857816 */ /* 0x000fc60000000085 */
[----:B------:R-:W-:Y:S01]  /*2b80*/  IMAD.X R95, R41, 0x1, R64, P1 ;  /* 0x00000001295f7824 */ /* 0x000fe200008e0640 */
[----:B-1----:R-:W-:-:S05]  /*2b90*/  IADD3 R96, P1, R102, R56, RZ ;  /* 0x0000003866607210 */ /* 0x002fca0007f3e0ff */
[----:B------:R-:W-:Y:S01]  /*2ba0*/  IMAD.X R97, R41, 0x1, R66, P1 ;  /* 0x0000000129617824 */ /* 0x000fe200008e0642 */
[----:B------:R-:W-:Y:S01]  /*2bb0*/  PRMT R139, RZ, 0x7610, R139 ;  /* 0x00007610ff8b7816 */ /* 0x000fe2000000008b */
[----:B------:R0:W4:Y:S02]  /*2bc0*/  @!P0 LDG.E.U8 R133, desc[UR16][R92.64] ;  /* 0x000000105c858981 */ /* 0x000124000c1e1100 */
[----:B0-----:R-:W-:-:S05]  /*2bd0*/  IADD3 R92, P1, R102, R57, RZ ;  /* 0x00000039665c7210 */ /* 0x001fca0007f3e0ff */
[----:B------:R-:W-:Y:S01]  /*2be0*/  IMAD.X R93, R41, 0x1, R68, P1 ;  /* 0x00000001295d7824 */ /* 0x000fe200008e0644 */
[----:B------:R-:W-:-:S04]  /*2bf0*/  PRMT R135, RZ, 0x7610, R135 ;  /* 0x00007610ff877816 */ /* 0x000fc80000000087 */
[----:B------:R0:W4:Y:S01]  /*2c00*/  @!P0 LDG.E.U8 R139, desc[UR16][R92.64] ;  /* 0x000000105c8b8981 */ /* 0x000122000c1e1100 */
[----:B------:R-:W-:-:S03]  /*2c10*/  PRMT R137, RZ, 0x7610, R137 ;  /* 0x00007610ff897816 */ /* 0x000fc60000000089 */
[----:B------:R1:W4:Y:S01]  /*2c20*/  @!P0 LDG.E.U8 R135, desc[UR16][R94.64] ;  /* 0x000000105e878981 */ /* 0x000322000c1e1100 */
[----:B------:R-:W-:-:S03]  /*2c30*/  PRMT R141, RZ, 0x7610, R141 ;  /* 0x00007610ff8d7816 */ /* 0x000fc6000000008d */
[----:B------:R2:W4:Y:S01]  /*2c40*/  @!P0 LDG.E.U8 R137, desc[UR16][R96.64] ;  /* 0x0000001060898981 */ /* 0x000522000c1e1100 */
[----:B0-----:R-:W-:-:S05]  /*2c50*/  IADD3 R92, P1, R102, R58, RZ ;  /* 0x0000003a665c7210 */ /* 0x001fca0007f3e0ff */
[C---:B------:R-:W-:Y:S01]  /*2c60*/  IMAD.X R93, R41.reuse, 0x1, R70, P1 ;  /* 0x00000001295d7824 */ /* 0x040fe200008e0646 */
[C---:B-1----:R-:W-:Y:S02]  /*2c70*/  IADD3 R94, P1, R102.reuse, R59, RZ ;  /* 0x0000003b665e7210 */ /* 0x042fe40007f3e0ff */
[----:B------:R-:W-:Y:S02]  /*2c80*/  PRMT R143, RZ, 0x7610, R143 ;  /* 0x00007610ff8f7816 */ /* 0x000fe4000000008f */
[----:B------:R0:W4:Y:S01]  /*2c90*/  @!P0 LDG.E.U8 R141, desc[UR16][R92.64] ;  /* 0x000000105c8d8981 */ /* 0x000122000c1e1100 */
[C---:B------:R-:W-:Y:S01]  /*2ca0*/  IMAD.X R95, R41.reuse, 0x1, R72, P1 ;  /* 0x00000001295f7824 */ /* 0x040fe200008e0648 */
[C---:B--2---:R-:W-:Y:S02]  /*2cb0*/  IADD3 R96, P1, R102.reuse, R61, RZ ;  /* 0x0000003d66607210 */ /* 0x044fe40007f3e0ff */
[----:B------:R-:W-:Y:S02]  /*2cc0*/  PRMT R145, RZ, 0x7610, R145 ;  /* 0x00007610ff917816 */ /* 0x000fe40000000091 */
[----:B------:R1:W2:Y:S01]  /*2cd0*/  @!P0 LDG.E.U8 R143, desc[UR16][R94.64] ;  /* 0x000000105e8f8981 */ /* 0x0002a2000c1e1100 */
[----:B------:R-:W-:Y:S01]  /*2ce0*/  IMAD.X R97, R41, 0x1, R74, P1 ;  /* 0x0000000129617824 */ /* 0x000fe200008e064a */
[----:B0-----:R-:W-:-:S02]  /*2cf0*/  IADD3 R92, P1, R102, R63, RZ ;  /* 0x0000003f665c7210 */ /* 0x001fc40007f3e0ff */
[----:B------:R0:W-:Y:S03]  /*2d00*/  STS.U8 [R43+UR10], R147 ;  /* 0x000000932b007988 */ /* 0x0001e6000800000a */
[----:B------:R-:W-:Y:S01]  /*2d10*/  IMAD.X R93, R41, 0x1, R76, P1 ;  /* 0x00000001295d7824 */ /* 0x000fe200008e064c */
[----:B-1----:R-:W-:Y:S01]  /*2d20*/  IADD3 R94, P1, R102, R65, RZ ;  /* 0x00000041665e7210 */ /* 0x002fe20007f3e0ff */
[----:B------:R1:W2:Y:S01]  /*2d30*/  @!P0 LDG.E.U8 R145, desc[UR16][R96.64] ;  /* 0x0000001060918981 */ /* 0x0002a2000c1e1100 */
[----:B0-----:R-:W-:-:S03]  /*2d40*/  PRMT R147, RZ, 0x7610, R147 ;  /* 0x00007610ff937816 */ /* 0x001fc60000000093 */
[C---:B------:R-:W-:Y:S01]  /*2d50*/  IMAD.X R95, R41.reuse, 0x1, R78, P1 ;  /* 0x00000001295f7824 */ /* 0x040fe200008e064e */
[C---:B-1----:R-:W-:Y:S02]  /*2d60*/  IADD3 R96, P1, R102.reuse, R67, RZ ;  /* 0x0000004366607210 */ /* 0x042fe40007f3e0ff */
[----:B------:R0:W2:Y:S01]  /*2d70*/  @!P0 LDG.E.U8 R147, desc[UR16][R92.64] ;  /* 0x000000105c938981 */ /* 0x0000a2000c1e1100 */
[----:B------:R-:W-:Y:S02]  /*2d80*/  PRMT R149, RZ, 0x7610, R149 ;  /* 0x00007610ff957816 */ /* 0x000fe40000000095 */
[----:B------:R-:W-:Y:S01]  /*2d90*/  IMAD.X R97, R41, 0x1, R80, P1 ;  /* 0x0000000129617824 */ /* 0x000fe200008e0650 */
[----:B-----5:R1:W-:Y:S04]  /*2da0*/  STS.U8 [R43+UR10+0x4], R151 ;  /* 0x000004972b007988 */ /* 0x0203e8000800000a */
[----:B------:R5:W2:Y:S01]  /*2db0*/  @!P0 LDG.E.U8 R149, desc[UR16][R94.64] ;  /* 0x000000105e958981 */ /* 0x000aa2000c1e1100 */
[----:B0-----:R-:W-:-:S02]  /*2dc0*/  IADD3 R92, P1, R102, R69, RZ ;  /* 0x00000045665c7210 */ /* 0x001fc40007f3e0ff */
[----:B-1----:R-:W-:-:S03]  /*2dd0*/  PRMT R151, RZ, 0x7610, R151 ;  /* 0x00007610ff977816 */ /* 0x002fc60000000097 */
[C---:B------:R-:W-:Y:S01]  /*2de0*/  IMAD.X R93, R41.reuse, 0x1, R82, P1 ;  /* 0x00000001295d7824 */ /* 0x040fe200008e0652 */
[C---:B-----5:R-:W-:Y:S01]  /*2df0*/  IADD3 R94, P1, R102.reuse, R71, RZ ;  /* 0x00000047665e7210 */ /* 0x060fe20007f3e0ff */
[----:B---3--:R0:W-:Y:S04]  /*2e00*/  STS.U8 [R43+UR10+0x2], R153 ;  /* 0x000002992b007988 */ /* 0x0081e8000800000a */
[----:B------:R1:W3:Y:S01]  /*2e10*/  @!P0 LDG.E.U8 R151, desc[UR16][R96.64] ;  /* 0x0000001060978981 */ /* 0x0002e2000c1e1100 */
[C---:B------:R-:W-:Y:S01]  /*2e20*/  IMAD.X R95, R41.reuse, 0x1, R84, P1 ;  /* 0x00000001295f7824 */ /* 0x040fe200008e0654 */
[----:B0-----:R-:W-:Y:S02]  /*2e30*/  PRMT R153, RZ, 0x7610, R153 ;  /* 0x00007610ff997816 */ /* 0x001fe40000000099 */
[----:B-1----:R-:W-:Y:S01]  /*2e40*/  IADD3 R96, P1, R102, R73, RZ ;  /* 0x0000004966607210 */ /* 0x002fe20007f3e0ff */
[----:B----4-:R0:W-:Y:S04]  /*2e50*/  STS.U8 [R43+UR10+0x8], R157 ;  /* 0x0000089d2b007988 */ /* 0x0101e8000800000a */
[----:B------:R1:W4:Y:S01]  /*2e60*/  @!P0 LDG.E.U8 R153, desc[UR16][R92.64] ;  /* 0x000000105c998981 */ /* 0x000322000c1e1100 */
[----:B------:R-:W-:Y:S01]  /*2e70*/  IMAD.X R97, R41, 0x1, R86, P1 ;  /* 0x0000000129617824 */ /* 0x000fe200008e0656 */
[----:B0-----:R-:W-:-:S02]  /*2e80*/  PRMT R157, RZ, 0x7610, R157 ;  /* 0x00007610ff9d7816 */ /* 0x001fc4000000009d */
[C---:B-1----:R-:W-:Y:S01]  /*2e90*/  IADD3 R92, P1, R102.reuse, R75, RZ ;  /* 0x0000004b665c7210 */ /* 0x042fe20007f3e0ff */
[----:B------:R0:W-:Y:S04]  /*2ea0*/  STS.U8 [R43+UR10+0x6], R161 ;  /* 0x000006a12b007988 */ /* 0x0001e8000800000a */
[----:B------:R1:W5:Y:S01]  /*2eb0*/  @!P0 LDG.E.U8 R157, desc[UR16][R94.64] ;  /* 0x000000105e9d8981 */ /* 0x000362000c1e1100 */
[----:B------:R-:W-:Y:S01]  /*2ec0*/  IMAD.X R93, R41, 0x1, R88, P1 ;  /* 0x00000001295d7824 */ /* 0x000fe200008e0658 */
[----:B0-----:R-:W-:Y:S02]  /*2ed0*/  PRMT R161, RZ, 0x7610, R161 ;  /* 0x00007610ffa17816 */ /* 0x001fe400000000a1 */
[----:B------:R0:W-:Y:S01]  /*2ee0*/  STS.U8 [R43+UR10+0xc], R163 ;  /* 0x00000ca32b007988 */ /* 0x0001e2000800000a */
[----:B-1----:R-:W-:-:S03]  /*2ef0*/  IADD3 R94, P1, R102, R77, RZ ;  /* 0x0000004d665e7210 */ /* 0x002fc60007f3e0ff */
[----:B------:R1:W-:Y:S04]  /*2f00*/  STS.U8 [R43+UR10+0xa], R165 ;  /* 0x00000aa52b007988 */ /* 0x0003e8000800000a */
[----:B------:R1:W5:Y:S01]  /*2f10*/  @!P0 LDG.E.U8 R161, desc[UR16][R96.64] ;  /* 0x0000001060a18981 */ /* 0x000362000c1e1100 */
[----:B0-----:R-:W-:Y:S01]  /*2f20*/  PRMT R163, RZ, 0x7610, R163 ;  /* 0x00007610ffa37816 */ /* 0x001fe200000000a3 */
[----:B------:R-:W-:Y:S01]  /*2f30*/  IMAD.X R95, R41, 0x1, R90, P1 ;  /* 0x00000001295f7824 */ /* 0x000fe200008e065a */
[----:B-1----:R-:W-:-:S04]  /*2f40*/  PRMT R165, RZ, 0x7610, R165 ;  /* 0x00007610ffa57816 */ /* 0x002fc800000000a5 */
[----:B------:R0:W3:Y:S01]  /*2f50*/  @!P0 LDG.E.U8 R163, desc[UR16][R92.64] ;  /* 0x000000105ca38981 */ /* 0x0000e2000c1e1100 */
[----:B------:R-:W-:-:S03]  /*2f60*/  IADD3 R96, P1, R102, R42, RZ ;  /* 0x0000002a66607210 */ /* 0x000fc60007f3e0ff */
[----:B------:R-:W5:Y:S02]  /*2f70*/  @!P0 LDG.E.U8 R165, desc[UR16][R94.64] ;  /* 0x000000105ea58981 */ /* 0x000f64000c1e1100 */
[----:B------:R-:W-:Y:S01]  /*2f80*/  IMAD.X R97, R41, 0x1, R60, P1 ;  /* 0x0000000129617824 */ /* 0x000fe200008e063c */
[----:B0-----:R-:W-:-:S06]  /*2f90*/  PRMT R92, RZ, 0x7610, R92 ;  /* 0x00007610ff5c7816 */ /* 0x001fcc000000005c */
[----:B------:R-:W3:Y:S04]  /*2fa0*/  @!P0 LDG.E.U8 R92, desc[UR16][R96.64] ;  /* 0x00000010605c8981 */ /* 0x000ee8000c1e1100 */
[----:B------:R0:W-:Y:S04]  /*2fb0*/  STS.U8 [R43+UR10+0xe], R159 ;  /* 0x00000e9f2b007988 */ /* 0x0001e8000800000a */
[----:B------:R0:W-:Y:S04]  /*2fc0*/  STS.U8 [R40+UR10], R155 ;  /* 0x0000009b28007988 */ /* 0x0001e8000800000a */
[----:B------:R0:W-:Y:S04]  /*2fd0*/  STS.U8 [R40+UR10+0x2], R103 ;  /* 0x0000026728007988 */ /* 0x0001e8000800000a */
[----:B------:R0:W-:Y:S04]  /*2fe0*/  STS.U8 [R40+UR10+0x4], R105 ;  /* 0x0000046928007988 */ /* 0x0001e8000800000a */
[----:B------:R0:W-:Y:S04]  /*2ff0*/  STS.U8 [R40+UR10+0x6], R107 ;  /* 0x0000066b28007988 */ /* 0x0001e8000800000a */
[----:B------:R0:W-:Y:S04]  /*3000*/  STS.U8 [R40+UR10+0x8], R109 ;  /* 0x0000086d28007988 */ /* 0x0001e8000800000a */
[----:B------:R0:W-:Y:S04]  /*3010*/  STS.U8 [R40+UR10+0xa], R111 ;  /* 0x00000a6f28007988 */ /* 0x0001e8000800000a */
[----:B------:R0:W-:Y:S04]  /*3020*/  STS.U8 [R40+UR10+0xc], R113 ;  /* 0x00000c7128007988 */ /* 0x0001e8000800000a */
        /* <DEDUP_REMOVED lines=17> */
[----:B------:R0:W-:Y:S04]  /*3140*/  STS.U8 [R4+UR10+0x1600], R137 ;  /* 0x0016008904007988 */ /* 0x0001e8000800000a */
[----:B--2---:R0:W-:Y:S04]  /*3150*/  STS.U8 [R4+UR10+0x1400], R145 ;  /* 0x0014009104007988 */ /* 0x0041e8000800000a */
[----:B----4-:R0:W-:Y:S04]  /*3160*/  STS.U8 [R4+UR10+0x1200], R153 ;  /* 0x0012009904007988 */ /* 0x0101e8000800000a */
[----:B-----5:R0:W-:Y:S04]  /*3170*/  STS.U8 [R4+UR10+0x1000], R165 ;  /* 0x001000a504007988 */ /* 0x0201e8000800000a */
[----:B---3--:R0:W-:Y:S04]  /*3180*/  STS.U8 [R99+UR10+0x1080], R163 ;  /* 0x001080a363007988 */ /* 0x0081e8000800000a */
        /* <DEDUP_REMOVED lines=10> */
[----:B------:R0:W-:Y:S01]  /*3230*/  STS.U8 [R101+UR10+0x1780], R92 ;  /* 0x0017805c65007988 */ /* 0x0001e2000800000a */
[----:B------:R1:W-:Y:S06]  /*3240*/  MEMBAR.ALL.CTA ;  /* 0x0000000000007992 */ /* 0x0003ec0000008000 */
[----:B-1----:R-:W1:Y:S02]  /*3250*/  FENCE.VIEW.ASYNC.S ;  /* 0x00000000000073c6 */ /* 0x002e640000000000 */
[----:B-1----:R-:W-:Y:S06]  /*3260*/  BAR.SYNC.DEFER_BLOCKING 0x0 ;  /* 0x0000000000007b1d */ /* 0x002fec0000010000 */
[----:B------:R-:W-:Y:S01]  /*3270*/  UMOV UR20, UR4 ;  /* 0x0000000400147c82 */ /* 0x000fe20008000000 */
[----:B------:R-:W-:Y:S01]  /*3280*/  UMOV UR21, 0x80000020 ;  /* 0x8000002000157882 */ /* 0x000fe20000000000 */
[----:B------:R-:W-:Y:S01]  /*3290*/  UMOV UR22, UR6 ;  /* 0x0000000600167c82 */ /* 0x000fe20008000000 */
[----:B------:R-:W-:Y:S01]  /*32a0*/  UMOV UR23, 0x80000020 ;  /* 0x8000002000177882 */ /* 0x000fe20000000000 */
[----:B------:R-:W-:-:S06]  /*32b0*/  WARPGROUP.ARRIVE ;  /* 0x00000000000079c5 */ /* 0x000fcc0000000000 */
[----:B------:R-:W-:Y:S01]  /*32c0*/  QGMMA.64x32x32.F32.E4M3.E4M3 R24, gdesc[UR20], R24 ;  /* 0x00600000141879f3 */ /* 0x000fe20008700818 */
[----:B------:R-:W-:Y:S01]  /*32d0*/  IADD3 R56, P4, R56, UR18, RZ ;  /* 0x0000001238387c10 */ /* 0x000fe2000ff9e0ff */
[----:B------:R-:W-:-:S03]  /*32e0*/  VIADD R83, R83, 0xffffffff ;  /* 0xffffffff53537836 */ /* 0x000fc60000000000 */
[----:B------:R-:W-:Y:S02]  /*32f0*/  IADD3.X R66, R66, UR19, RZ, P4, !PT ;  /* 0x0000001342427c10 */ /* 0x000fe4000a7fe4ff */
[----:B------:R-:W-:Y:S02]  /*3300*/  IADD3 R67, P4, R67, UR18, RZ ;  /* 0x0000001243437c10 */ /* 0x000fe4000ff9e0ff */
[----:B------:R-:W-:Y:S02]  /*3310*/  IADD3 R42, P1, R42, UR18, RZ ;  /* 0x000000122a2a7c10 */ /* 0x000fe4000ff3e0ff */
[----:B------:R-:W-:Y:S02]  /*3320*/  IADD3 R54, P2, R54, UR18, RZ ;  /* 0x0000001236367c10 */ /* 0x000fe4000ff5e0ff */
[----:B------:R-:W-:Y:S01]  /*3330*/  IADD3.X R80, R80, UR19, RZ, P4, !PT ;  /* 0x0000001350507c10 */ /* 0x000fe2000a7fe4ff */
[----:B------:R-:W-:Y:S01]  /*3340*/  QGMMA.64x32x32.F32.E4M3.E4M3 R24, gdesc[UR12], R24, gsb0 ;  /* 0x006000000c1879f3 */ /* 0x000fe20008000818 */
[----:B------:R-:W-:-:S02]  /*3350*/  ISETP.NE.U32.AND P4, PT, R83, RZ, PT ;  /* 0x000000ff5300720c */ /* 0x000fc40003f85070 */
[----:B------:R-:W-:Y:S02]  /*3360*/  IADD3 R55, P3, R55, UR18, RZ ;  /* 0x0000001237377c10 */ /* 0x000fe4000ff7e0ff */
[----:B------:R-:W-:Y:S02]  /*3370*/  IADD3.X R60, R60, UR19, RZ, P1, !PT ;  /* 0x000000133c3c7c10 */ /* 0x000fe40008ffe4ff */
[----:B------:R-:W-:Y:S02]  /*3380*/  IADD3.X R62, R62, UR19, RZ, P2, !PT ;  /* 0x000000133e3e7c10 */ /* 0x000fe400097fe4ff */
[----:B------:R-:W-:Y:S02]  /*3390*/  IADD3 R57, P5, R57, UR18, RZ ;  /* 0x0000001239397c10 */ /* 0x000fe4000ffbe0ff */
[----:B------:R-:W-:Y:S02]  /*33a0*/  IADD3 R58, P6, R58, UR18, RZ ;  /* 0x000000123a3a7c10 */ /* 0x000fe4000ffde0ff */
[----:B------:R-:W-:-:S02]  /*33b0*/  IADD3 R59, P0, R59, UR18, RZ ;  /* 0x000000123b3b7c10 */ /* 0x000fc4000ff1e0ff */
[----:B------:R-:W-:Y:S02]  /*33c0*/  IADD3 R61, P1, R61, UR18, RZ ;  /* 0x000000123d3d7c10 */ /* 0x000fe4000ff3e0ff */
[----:B------:R-:W-:Y:S02]  /*33d0*/  IADD3 R63, P2, R63, UR18, RZ ;  /* 0x000000123f3f7c10 */ /* 0x000fe4000ff5e0ff */
[----:B------:R-:W-:Y:S02]  /*33e0*/  IADD3.X R64, R64, UR19, RZ, P3, !PT ;  /* 0x0000001340407c10 */ /* 0x000fe40009ffe4ff */
[----:B------:R-:W-:Y:S02]  /*33f0*/  IADD3 R65, P3, R65, UR18, RZ ;  /* 0x0000001241417c10 */ /* 0x000fe4000ff7e0ff */
[----:B------:R-:W-:Y:S02]  /*3400*/  IADD3.X R68, R68, UR19, RZ, P5, !PT ;  /* 0x0000001344447c10 */ /* 0x000fe4000affe4ff */
[----:B------:R-:W-:-:S02]  /*3410*/  IADD3.X R70, R70, UR19, RZ, P6, !PT ;  /* 0x0000001346467c10 */ /* 0x000fc4000b7fe4ff */
[----:B------:R-:W-:Y:S02]  /*3420*/  IADD3.X R72, R72, UR19, RZ, P0, !PT ;  /* 0x0000001348487c10 */ /* 0x000fe400087fe4ff */
[----:B------:R-:W-:Y:S02]  /*3430*/  IADD3.X R74, R74, UR19, RZ, P1, !PT ;  /* 0x000000134a4a7c10 */ /* 0x000fe40008ffe4ff */
[----:B------:R-:W-:Y:S02]  /*3440*/  IADD3.X R76, R76, UR19, RZ, P2, !PT ;  /* 0x000000134c4c7c10 */ /* 0x000fe400097fe4ff */
[----:B------:R-:W-:Y:S02]  /*3450*/  IADD3 R69, P5, R69, UR18, RZ ;  /* 0x0000001245457c10 */ /* 0x000fe4000ffbe0ff */
[----:B------:R-:W-:Y:S02]  /*3460*/  IADD3 R71, P6, R71, UR18, RZ ;  /* 0x0000001247477c10 */ /* 0x000fe4000ffde0ff */
[----:B------:R-:W-:-:S02]  /*3470*/  IADD3 R73, P0, R73, UR18, RZ ;  /* 0x0000001249497c10 */ /* 0x000fc4000ff1e0ff */
[----:B------:R-:W-:Y:S02]  /*3480*/  IADD3 R75, P1, R75, UR18, RZ ;  /* 0x000000124b4b7c10 */ /* 0x000fe4000ff3e0ff */
[----:B------:R-:W-:Y:S02]  /*3490*/  IADD3 R77, P2, R77, UR18, RZ ;  /* 0x000000124d4d7c10 */ /* 0x000fe4000ff5e0ff */
[----:B------:R-:W-:Y:S01]  /*34a0*/  IADD3.X R78, R78, UR19, RZ, P3, !PT ;  /* 0x000000134e4e7c10 */ /* 0x000fe20009ffe4ff */
[----:B------:R-:W-:Y:S01]  /*34b0*/  UIADD3 UR11, UR11, -0x40, URZ ;  /* 0xffffffc00b0b7890 */ /* 0x000fe2000fffe03f */
[----:B------:R-:W-:Y:S02]  /*34c0*/  IADD3 R79, P3, R50, R79, RZ ;  /* 0x0000004f324f7210 */ /* 0x000fe40007f7e0ff */
[----:B------:R-:W-:Y:S02]  /*34d0*/  IADD3.X R82, R82, UR19, RZ, P5, !PT ;  /* 0x0000001352527c10 */ /* 0x000fe4000affe4ff */
[----:B------:R-:W-:-:S02]  /*34e0*/  IADD3.X R84, R84, UR19, RZ, P6, !PT ;  /* 0x0000001354547c10 */ /* 0x000fc4000b7fe4ff */
[----:B------:R-:W-:Y:S02]  /*34f0*/  IADD3.X R86, R86, UR19, RZ, P0, !PT ;  /* 0x0000001356567c10 */ /* 0x000fe400087fe4ff */
[----:B------:R-:W-:Y:S02]  /*3500*/  IADD3.X R88, R88, UR19, RZ, P1, !PT ;  /* 0x0000001358587c10 */ /* 0x000fe40008ffe4ff */
[----:B------:R-:W-:Y:S02]  /*3510*/  IADD3.X R90, R90, UR19, RZ, P2, !PT ;  /* 0x000000135a5a7c10 */ /* 0x000fe400097fe4ff */
[----:B------:R-:W-:Y:S01]  /*3520*/  LEA.HI.X.SX32 R81, R50, R81, 0x1, P3 ;  /* 0x0000005132517211 */ /* 0x000fe200018f0eff */
[----:B------:R-:W-:Y:S02]  /*3530*/  WARPGROUP.DEPBAR.LE gsb0, 0x0 ;  /* 0x00008000000079c5 */ /* 0x000fe40000010000 */
[----:B0-----:R-:W-:Y:S05]  /*3540*/  @P4 BRA `(.L_x_2) ;  /* 0xffffffe800884947 */ /* 0x001fea000383ffff */
.L_x_1:
[C---:B------:R-:W-:Y:S01]  /*3550*/  IMAD.SHL.U32 R2, R0.reuse, 0x10, RZ ;  /* 0x0000001000027824 */ /* 0x040fe200078e00ff */
[----:B------:R-:W-:Y:S01]  /*3560*/  F2FP.SATFINITE.E4M3.F32.PACK_AB_MERGE_C R24, R25, R24, RZ ;  /* 0x000000181918723e */ /* 0x000fe200048070ff */
[----:B------:R-:W-:Y:S01]  /*3570*/  IMAD.SHL.U32 R0, R0, 0x80, RZ ;  /* 0x0000008000007824 */ /* 0x000fe200078e00ff */
[----:B------:R-:W-:Y:S01]  /*3580*/  F2FP.SATFINITE.E4M3.F32.PACK_AB_MERGE_C R28, R29, R28, RZ ;  /* 0x0000001c1d1c723e */ /* 0x000fe200048070ff */
[----:B------:R-:W-:Y:S01]  /*3590*/  BAR.SYNC.DEFER_BLOCKING 0x0 ;  /* 0x0000000000007b1d */ /* 0x000fe20000010000 */
[----:B------:R-:W-:Y:S02]  /*35a0*/  F2FP.SATFINITE.E4M3.F32.PACK_AB_MERGE_C R32, R33, R32, RZ ;  /* 0x000000202120723e */ /* 0x000fe400048070ff */
[----:B------:R-:W-:Y:S02]  /*35b0*/  F2FP.SATFINITE.E4M3.F32.PACK_AB_MERGE_C R26, R27, R26, RZ ;  /* 0x0000001a1b1a723e */ /* 0x000fe400048070ff */
[----:B------:R-:W-:Y:S01]  /*35c0*/  F2FP.SATFINITE.E4M3.F32.PACK_AB_MERGE_C R30, R31, R30, RZ ;  /* 0x0000001e1f1e723e */ /* 0x000fe200048070ff */
[----:B------:R-:W-:Y:S01]  /*35d0*/  ULDC UR4, c[0x0][0x244] ;  /* 0x0000910000047ab9 */ /* 0x000fe20000000800 */
[----:B------:R-:W-:Y:S01]  /*35e0*/  F2FP.SATFINITE.E4M3.F32.PACK_AB_MERGE_C R34, R35, R34, RZ ;  /* 0x000000222322723e */ /* 0x000fe200048070ff */
[----:B------:R-:W-:Y:S01]  /*35f0*/  ULDC.64 UR6, c[0x0][0x228] ;  /* 0x00008a0000067ab9 */ /* 0x000fe20000000a00 */
[----:B------:R-:W-:-:S02]  /*3600*/  LOP3.LUT R2, R2, 0x70, RZ, 0xc0, !PT ;  /* 0x0000007002027812 */ /* 0x000fc400078ec0ff */
[----:B------:R-:W-:Y:S02]  /*3610*/  LOP3.LUT R23, R0, 0x400, RZ, 0xc0, !PT ;  /* 0x0000040000177812 */ /* 0x000fe400078ec0ff */
[----:B------:R-:W-:Y:S02]  /*3620*/  LOP3.LUT R24, R24, 0xffff, RZ, 0xc0, !PT ;  /* 0x0000ffff18187812 */ /* 0x000fe400078ec0ff */
[----:B------:R-:W-:Y:S02]  /*3630*/  LOP3.LUT R32, R32, 0xffff, RZ, 0xc0, !PT ;  /* 0x0000ffff20207812 */ /* 0x000fe400078ec0ff */
[----:B------:R-:W-:Y:S02]  /*3640*/  LOP3.LUT R29, R28, 0xffff, RZ, 0xc0, !PT ;  /* 0x0000ffff1c1d7812 */ /* 0x000fe400078ec0ff */
[----:B------:R-:W-:Y:S02]  /*3650*/  LOP3.LUT R26, R26, 0xffff, RZ, 0xc0, !PT ;  /* 0x0000ffff1a1a7812 */ /* 0x000fe400078ec0ff */
[----:B------:R-:W-:-:S02]  /*3660*/  LOP3.LUT R34, R34, 0xffff, RZ, 0xc0, !PT ;  /* 0x0000ffff22227812 */ /* 0x000fc400078ec0ff */
[----:B------:R-:W-:Y:S02]  /*3670*/  LOP3.LUT R31, R30, 0xffff, RZ, 0xc0, !PT ;  /* 0x0000ffff1e1f7812 */ /* 0x000fe400078ec0ff */
[----:B------:R-:W-:Y:S02]  /*3680*/  IADD3 R2, R23, UR10, R2 ;  /* 0x0000000a17027c10 */ /* 0x000fe4000fffe002 */
[----:B------:R-:W-:Y:S02]  /*3690*/  LOP3.LUT R21, R21, 0x380, RZ, 0xc0, !PT ;  /* 0x0000038015157812 */ /* 0x000fe400078ec0ff */
[----:B------:R-:W-:Y:S02]  /*36a0*/  PRMT R23, R32, 0x3340, R1 ;  /* 0x0000334020177816 */ /* 0x000fe40000000001 */
[----:B------:R-:W-:Y:S01]  /*36b0*/  PRMT R0, R24, 0x3340, R29 ;  /* 0x0000334018007816 */ /* 0x000fe2000000001d */
[----:B------:R-:W-:Y:S01]  /*36c0*/  IMAD.IADD R28, R21, 0x1, R2 ;  /* 0x00000001151c7824 */ /* 0x000fe200078e0202 */
[----:B------:R-:W-:-:S02]  /*36d0*/  PRMT R27, R34, 0x3340, R1 ;  /* 0x00003340221b7816 */ /* 0x000fc40000000001 */
[----:B------:R-:W-:Y:S02]  /*36e0*/  PRMT R22, R26, 0x3340, R31 ;  /* 0x000033401a167816 */ /* 0x000fe4000000001f */
[----:B------:R-:W-:Y:S02]  /*36f0*/  PRMT R25, R0, 0x5410, R23 ;  /* 0x0000541000197816 */ /* 0x000fe40000000017 */
[----:B------:R-:W-:Y:S02]  /*3700*/  PRMT R27, R22, 0x5410, R27 ;  /* 0x00005410161b7816 */ /* 0x000fe4000000001b */
[----:B------:R-:W-:Y:S02]  /*3710*/  SHF.R.U32.HI R0, RZ, 0x8, R24 ;  /* 0x00000008ff007819 */ /* 0x000fe40000011618 */
[----:B------:R-:W-:Y:S02]  /*3720*/  SHF.R.U32.HI R21, RZ, 0x8, R29 ;  /* 0x00000008ff157819 */ /* 0x000fe4000001161d */
[----:B------:R-:W-:-:S02]  /*3730*/  SHF.R.U32.HI R23, RZ, 0x8, R32 ;  /* 0x00000008ff177819 */ /* 0x000fc40000011620 */
[----:B------:R-:W-:Y:S02]  /*3740*/  SHF.R.U32.HI R2, RZ, 0x8, R26 ;  /* 0x00000008ff027819 */ /* 0x000fe4000001161a */
[----:B------:R-:W-:Y:S02]  /*3750*/  SHF.R.U32.HI R22, RZ, 0x8, R31 ;  /* 0x00000008ff167819 */ /* 0x000fe4000001161f */
[----:B------:R-:W-:Y:S02]  /*3760*/  SHF.R.U32.HI R24, RZ, 0x8, R34 ;  /* 0x00000008ff187819 */ /* 0x000fe40000011622 */
[----:B------:R-:W-:Y:S02]  /*3770*/  LOP3.LUT R21, R21, 0xffff, RZ, 0xc0, !PT ;  /* 0x0000ffff15157812 */ /* 0x000fe400078ec0ff */
[----:B------:R-:W-:Y:S02]  /*3780*/  LOP3.LUT R0, R0, 0xffff, RZ, 0xc0, !PT ;  /* 0x0000ffff00007812 */ /* 0x000fe400078ec0ff */
[----:B------:R-:W-:-:S02]  /*3790*/  LOP3.LUT R23, R23, 0xffff, RZ, 0xc0, !PT ;  /* 0x0000ffff17177812 */ /* 0x000fc400078ec0ff */
[----:B------:R-:W-:Y:S02]  /*37a0*/  LOP3.LUT R22, R22, 0xffff, RZ, 0xc0, !PT ;  /* 0x0000ffff16167812 */ /* 0x000fe400078ec0ff */
[----:B------:R-:W-:Y:S02]  /*37b0*/  LOP3.LUT R29, R2, 0xffff, RZ, 0xc0, !PT ;  /* 0x0000ffff021d7812 */ /* 0x000fe400078ec0ff */
[----:B------:R-:W-:Y:S02]  /*37c0*/  LOP3.LUT R24, R24, 0xffff, RZ, 0xc0, !PT ;  /* 0x0000ffff18187812 */ /* 0x000fe400078ec0ff */
[----:B------:R-:W-:Y:S02]  /*37d0*/  PRMT R0, R0, 0x3340, R21 ;  /* 0x0000334000007816 */ /* 0x000fe40000000015 */
[----:B------:R-:W-:Y:S02]  /*37e0*/  F2FP.SATFINITE.E4M3.F32.PACK_AB_MERGE_C R36, R37, R36, RZ ;  /* 0x000000242524723e */ /* 0x000fe400048070ff */
[----:B------:R-:W-:Y:S01]  /*37f0*/  F2FP.SATFINITE.E4M3.F32.PACK_AB_MERGE_C R38, R39, R38, RZ ;  /* 0x000000262726723e */ /* 0x000fe200048070ff */
[----:B------:R-:W0:Y:S01]  /*3800*/  LDC R37, c[0x0][0x248] ;  /* 0x00009200ff257b82 */ /* 0x000e220000000800 */
[----:B------:R-:W-:-:S02]  /*3810*/  PRMT R23, R23, 0x3340, R4 ;  /* 0x0000334017177816 */ /* 0x000fc40000000004 */
[----:B------:R-:W-:Y:S02]  /*3820*/  PRMT R22, R29, 0x3340, R22 ;  /* 0x000033401d167816 */ /* 0x000fe40000000016 */
[----:B------:R-:W-:Y:S02]  /*3830*/  PRMT R21, R24, 0x3340, R1 ;  /* 0x0000334018157816 */ /* 0x000fe40000000001 */
[----:B------:R-:W-:Y:S02]  /*3840*/  LOP3.LUT R36, R36, 0xffff, RZ, 0xc0, !PT ;  /* 0x0000ffff24247812 */ /* 0x000fe400078ec0ff */
[----:B------:R-:W-:Y:S01]  /*3850*/  PRMT R23, R0, 0x5410, R23 ;  /* 0x0000541000177816 */ /* 0x000fe20000000017 */
[----:B------:R-:W-:Y:S01]  /*3860*/  IMAD R0, R20, UR4, RZ ;  /* 0x0000000414007c24 */ /* 0x000fe2000f8e02ff */
[----:B------:R-:W-:Y:S01]  /*3870*/  LOP3.LUT R38, R38, 0xffff, RZ, 0xc0, !PT ;  /* 0x0000ffff26267812 */ /* 0x000fe200078ec0ff */
[----:B------:R-:W-:Y:S01]  /*3880*/  ULDC.64 UR4, c[0x0][0x220] ;  /* 0x0000880000047ab9 */ /* 0x000fe20000000a00 */
[----:B------:R-:W-:-:S02]  /*3890*/  PRMT R21, R22, 0x5410, R21 ;  /* 0x0000541016157816 */ /* 0x000fc40000000015 */
[--C-:B------:R-:W-:Y:S02]  /*38a0*/  PRMT R32, R25, 0x4210, R36.reuse ;  /* 0x0000421019207816 */ /* 0x100fe40000000024 */
[----:B------:R-:W-:Y:S02]  /*38b0*/  PRMT R33, R23, 0x5210, R36 ;  /* 0x0000521017217816 */ /* 0x000fe40000000024 */
[--C-:B------:R-:W-:Y:S02]  /*38c0*/  PRMT R34, R27, 0x4210, R38.reuse ;  /* 0x000042101b227816 */ /* 0x100fe40000000026 */
[----:B------:R-:W-:Y:S02]  /*38d0*/  PRMT R35, R21, 0x5210, R38 ;  /* 0x0000521015237816 */ /* 0x000fe40000000026 */
[----:B------:R-:W-:Y:S01]  /*38e0*/  LEA R24, R4, UR10, 0x4 ;  /* 0x0000000a04187c11 */ /* 0x000fe2000f8e20ff */
[----:B0-----:R-:W-:Y:S01]  /*38f0*/  IMAD R4, R3, R37, RZ ;  /* 0x0000002503047224 */ /* 0x001fe200078e02ff */
[----:B------:R-:W-:Y:S01]  /*3900*/  IADD3 R31, P1, R0, UR4, RZ ;  /* 0x00000004001f7c10 */ /* 0x000fe2000ff3e0ff */
[----:B------:R0:W-:Y:S01]  /*3910*/  STSM.16.M88.4 [R28], R32 ;  /* 0x000000201c007844 */ /* 0x0001e20000000200 */
[----:B------:R-:W-:Y:S01]  /*3920*/  BAR.SYNC.DEFER_BLOCKING 0x0 ;  /* 0x0000000000007b1d */ /* 0x000fe20000010000 */
[----:B------:R-:W-:-:S04]  /*3930*/  ISETP.GE.AND P0, PT, R20, UR6, PT ;  /* 0x0000000614007c0c */ /* 0x000fc8000bf06270 */
[----:B------:R-:W-:Y:S02]  /*3940*/  ISETP.LT.AND P4, PT, R3, UR7, !P0 ;  /* 0x0000000703007c0c */ /* 0x000fe4000c781270 */
[----:B------:R-:W-:Y:S02]  /*3950*/  ISETP.LT.AND P6, PT, R5, UR7, !P0 ;  /* 0x0000000705007c0c */ /* 0x000fe4000c7c1270 */
[----:B------:R-:W-:Y:S02]  /*3960*/  ISETP.LT.AND P2, PT, R8, UR7, !P0 ;  /* 0x0000000708007c0c */ /* 0x000fe4000c741270 */
[----:B------:R-:W-:Y:S02]  /*3970*/  ISETP.LT.AND P3, PT, R6, UR7, !P0 ;  /* 0x0000000706007c0c */ /* 0x000fe4000c761270 */
[----:B0-----:R-:W-:Y:S01]  /*3980*/  LEA.HI.X.SX32 R33, R0, UR5, 0x1, P1 ;  /* 0x0000000500217c11 */ /* 0x001fe200088f0eff */
[----:B------:R-:W-:Y:S01]  /*3990*/  IMAD R0, R37, 0x2, R4 ;  /* 0x0000000225007824 */ /* 0x000fe200078e0204 */
[----:B------:R-:W-:-:S04]  /*39a0*/  IADD3 R2, P1, R4, R31, RZ ;  /* 0x0000001f04027210 */ /* 0x000fc80007f3e0ff */
[----:B------:R-:W-:Y:S02]  /*39b0*/  LEA.HI.X.SX32 R3, R4, R33, 0x1, P1 ;  /* 0x0000002104037211 */ /* 0x000fe400008f0eff */
[----:B------:R-:W-:Y:S01]  /*39c0*/  ISETP.LT.AND P1, PT, R7, UR7, !P0 ;  /* 0x0000000707007c0c */ /* 0x000fe2000c721270 */
[C---:B------:R-:W-:Y:S01]  /*39d0*/  IMAD R7, R37.reuse, 0x2, R0 ;  /* 0x0000000225077824 */ /* 0x040fe200078e0200 */
[C---:B------:R-:W-:Y:S01]  /*39e0*/  IADD3 R4, P5, R0.reuse, R31, RZ ;  /* 0x0000001f00047210 */ /* 0x040fe20007fbe0ff */
[----:B------:R-:W0:Y:S03]  /*39f0*/  LDS.128 R24, [R24] ;  /* 0x0000000018187984 */ /* 0x000e260000000c00 */
[----:B------:R-:W-:Y:S01]  /*3a00*/  LEA.HI.X.SX32 R5, R0, R33, 0x1, P5 ;  /* 0x0000002100057211 */ /* 0x000fe200028f0eff */
[----:B------:R-:W-:Y:S01]  /*3a10*/  IMAD R0, R37, 0x2, R7 ;  /* 0x0000000225007824 */ /* 0x000fe200078e0207 */
[----:B------:R-:W-:-:S02]  /*3a20*/  ISETP.LT.AND P5, PT, R9, UR7, !P0 ;  /* 0x0000000709007c0c */ /* 0x000fc4000c7a1270 */
[----:B0-----:R-:W-:Y:S02]  /*3a30*/  PRMT R21, R24, 0x7770, RZ ;  /* 0x0000777018157816 */ /* 0x001fe400000000ff */
[----:B------:R-:W-:Y:S02]  /*3a40*/  PRMT R23, R25, 0x7770, RZ ;  /* 0x0000777019177816 */ /* 0x000fe400000000ff */
[----:B------:R-:W-:Y:S01]  /*3a50*/  PRMT R29, R26, 0x7770, RZ ;  /* 0x000077701a1d7816 */ /* 0x000fe200000000ff */
[----:B------:R0:W-:Y:S01]  /*3a60*/  @P4 STG.E.U8 desc[UR16][R2.64], R21 ;  /* 0x0000001502004986 */ /* 0x0001e2000c101110 */
[----:B------:R-:W-:-:S03]  /*3a70*/  IADD3 R6, P4, R7, R31, RZ ;  /* 0x0000001f07067210 */ /* 0x000fc60007f9e0ff */
[----:B------:R1:W-:Y:S01]  /*3a80*/  @P6 STG.E.U8 desc[UR16][R4.64], R23 ;  /* 0x0000001704006986 */ /* 0x0003e2000c101110 */
[C---:B------:R-:W-:Y:S02]  /*3a90*/  IADD3 R8, P6, R0.reuse, R31, RZ ;  /* 0x0000001f00087210 */ /* 0x040fe40007fde0ff */
[-C--:B------:R-:W-:Y:S02]  /*3aa0*/  LEA.HI.X.SX32 R7, R7, R33.reuse, 0x1, P4 ;  /* 0x0000002107077211 */ /* 0x080fe400020f0eff */
[----:B------:R-:W-:Y:S02]  /*3ab0*/  LEA.HI.X.SX32 R9, R0, R33, 0x1, P6 ;  /* 0x0000002100097211 */ /* 0x000fe400030f0eff */
[----:B------:R-:W-:Y:S01]  /*3ac0*/  ISETP.LT.AND P4, PT, R10, UR7, !P0 ;  /* 0x000000070a007c0c */ /* 0x000fe2000c781270 */
[----:B0-----:R-:W-:Y:S01]  /*3ad0*/  IMAD R3, R37, 0x2, R0 ;  /* 0x0000000225037824 */ /* 0x001fe200078e0200 */
[----:B------:R-:W-:Y:S01]  /*3ae0*/  PRMT R21, R27, 0x7770, RZ ;  /* 0x000077701b157816 */ /* 0x000fe200000000ff */
[----:B------:R0:W-:Y:S01]  /*3af0*/  @P3 STG.E.U8 desc[UR16][R6.64], R29 ;  /* 0x0000001d06003986 */ /* 0x0001e2000c101110 */
[----:B------:R-:W-:Y:S01]  /*3b00*/  ISETP.LT.AND P3, PT, R11, UR7, !P0 ;  /* 0x000000070b007c0c */ /* 0x000fe2000c761270 */
[----:B------:R-:W-:Y:S01]  /*3b10*/  IMAD R0, R37, 0x2, R3 ;  /* 0x0000000225007824 */ /* 0x000fe200078e0203 */
[----:B------:R-:W-:Y:S01]  /*3b20*/  IADD3 R2, P6, R3, R31, RZ ;  /* 0x0000001f03027210 */ /* 0x000fe20007fde0ff */
[----:B------:R2:W-:Y:S01]  /*3b30*/  @P1 STG.E.U8 desc[UR16][R8.64], R21 ;  /* 0x0000001508001986 */ /* 0x0005e2000c101110 */
[----:B-1----:R-:W-:Y:S01]  /*3b40*/  PRMT R23, R24, 0x7771, RZ ;  /* 0x0000777118177816 */ /* 0x002fe200000000ff */
[----:B------:R-:W-:Y:S01]  /*3b50*/  IMAD R10, R37, 0x2, R0 ;  /* 0x00000002250a7824 */ /* 0x000fe200078e0200 */
[----:B------:R-:W-:-:S02]  /*3b60*/  LEA.HI.X.SX32 R3, R3, R33, 0x1, P6 ;  /* 0x0000002103037211 */ /* 0x000fc400030f0eff */
[C---:B------:R-:W-:Y:S02]  /*3b70*/  IADD3 R4, P6, R0.reuse, R31, RZ ;  /* 0x0000001f00047210 */ /* 0x040fe40007fde0ff */
[----:B------:R-:W-:Y:S01]  /*3b80*/  PRMT R11, R25, 0x7771, RZ ;  /* 0x00007771190b7816 */ /* 0x000fe200000000ff */
[----:B------:R1:W-:Y:S01]  /*3b90*/  @P2 STG.E.U8 desc[UR16][R2.64], R23 ;  /* 0x0000001702002986 */ /* 0x0003e2000c101110 */
[----:B------:R-:W-:Y:S01]  /*3ba0*/  LEA.HI.X.SX32 R5, R0, R33, 0x1, P6 ;  /* 0x0000002100057211 */ /* 0x000fe200030f0eff */
[----:B------:R-:W-:Y:S01]  /*3bb0*/  IMAD R0, R37, 0x2, R10 ;  /* 0x0000000225007824 */ /* 0x000fe200078e020a */
[----:B0-----:R-:W-:Y:S02]  /*3bc0*/  IADD3 R6, P6, R10, R31, RZ ;  /* 0x0000001f0a067210 */ /* 0x001fe40007fde0ff */
[----:B------:R-:W-:Y:S01]  /*3bd0*/  ISETP.LT.AND P1, PT, R12, UR7, !P0 ;  /* 0x000000070c007c0c */ /* 0x000fe2000c721270 */
[----:B------:R0:W-:Y:S01]  /*3be0*/  @P5 STG.E.U8 desc[UR16][R4.64], R11 ;  /* 0x0000000b04005986 */ /* 0x0001e2000c101110 */
[----:B------:R-:W-:-:S02]  /*3bf0*/  LEA.HI.X.SX32 R7, R10, R33, 0x1, P6 ;  /* 0x000000210a077211 */ /* 0x000fc400030f0eff */
[----:B--2---:R-:W-:Y:S02]  /*3c00*/  IADD3 R8, P6, R0, R31, RZ ;  /* 0x0000001f00087210 */ /* 0x004fe40007fde0ff */
[----:B------:R-:W-:Y:S01]  /*3c10*/  PRMT R21, R26, 0x7771, RZ ;  /* 0x000077711a157816 */ /* 0x000fe200000000ff */
[----:B-1----:R-:W-:Y:S01]  /*3c20*/  IMAD R3, R37, 0x2, R0 ;  /* 0x0000000225037824 */ /* 0x002fe200078e0200 */
[----:B------:R-:W-:Y:S02]  /*3c30*/  LEA.HI.X.SX32 R9, R0, R33, 0x1, P6 ;  /* 0x0000002100097211 */ /* 0x000fe400030f0eff */
[----:B------:R-:W-:Y:S01]  /*3c40*/  ISETP.LT.AND P2, PT, R13, UR7, !P0 ;  /* 0x000000070d007c0c */ /* 0x000fe2000c741270 */
[----:B------:R-:W-:Y:S01]  /*3c50*/  IMAD R0, R37, 0x2, R3 ;  /* 0x0000000225007824 */ /* 0x000fe200078e0203 */
[----:B------:R-:W-:Y:S01]  /*3c60*/  IADD3 R2, P6, R3, R31, RZ ;  /* 0x0000001f03027210 */ /* 0x000fe20007fde0ff */
[----:B------:R1:W-:Y:S01]  /*3c70*/  @P4 STG.E.U8 desc[UR16][R6.64], R21 ;  /* 0x0000001506004986 */ /* 0x0003e2000c101110 */
[----:B------:R-:W-:Y:S01]  /*3c80*/  PRMT R13, R27, 0x7771, RZ ;  /* 0x000077711b0d7816 */ /* 0x000fe200000000ff */
[----:B0-----:R-:W-:Y:S01]  /*3c90*/  IMAD R11, R37, 0x2, R0 ;  /* 0x00000002250b7824 */ /* 0x001fe200078e0200 */
[----:B------:R-:W-:-:S02]  /*3ca0*/  LEA.HI.X.SX32 R3, R3, R33, 0x1, P6 ;  /* 0x0000002103037211 */ /* 0x000fc400030f0eff */
[C---:B------:R-:W-:Y:S01]  /*3cb0*/  IADD3 R4, P6, R0.reuse, R31, RZ ;  /* 0x0000001f00047210 */ /* 0x040fe20007fde0ff */
[----:B------:R0:W-:Y:S01]  /*3cc0*/  @P3 STG.E.U8 desc[UR16][R8.64], R13 ;  /* 0x0000000d08003986 */ /* 0x0001e2000c101110 */
[----:B------:R-:W-:Y:S02]  /*3cd0*/  ISETP.LT.AND P4, PT, R15, UR7, !P0 ;  /* 0x000000070f007c0c */ /* 0x000fe4000c781270 */
[----:B------:R-:W-:Y:S01]  /*3ce0*/  LEA.HI.X.SX32 R5, R0, R33, 0x1, P6 ;  /* 0x0000002100057211 */ /* 0x000fe200030f0eff */
[----:B------:R-:W-:Y:S01]  /*3cf0*/  IMAD R0, R37, 0x2, R11 ;  /* 0x0000000225007824 */ /* 0x000fe200078e020b */
[----:B------:R-:W-:Y:S02]  /*3d00*/  PRMT R15, R25, 0x7772, RZ ;  /* 0x00007772190f7816 */ /* 0x000fe400000000ff */
[----:B-1----:R-:W-:Y:S01]  /*3d10*/  PRMT R21, R24, 0x7772, RZ ;  /* 0x0000777218157816 */ /* 0x002fe200000000ff */
[----:B------:R-:W-:Y:S01]  /*3d20*/  IMAD R12, R37, 0x2, R0 ;  /* 0x00000002250c7824 */ /* 0x000fe200078e0200 */
[----:B------:R-:W-:-:S02]  /*3d30*/  ISETP.LT.AND P5, PT, R14, UR7, !P0 ;  /* 0x000000070e007c0c */ /* 0x000fc4000c7a1270 */
[----:B------:R-:W-:Y:S01]  /*3d40*/  ISETP.LT.AND P3, PT, R16, UR7, !P0 ;  /* 0x0000000710007c0c */ /* 0x000fe2000c761270 */
[----:B0-----:R-:W-:Y:S01]  /*3d50*/  IMAD R13, R37, 0x2, R12 ;  /* 0x00000002250d7824 */ /* 0x001fe200078e020c */
[----:B------:R-:W-:Y:S01]  /*3d60*/  @P1 STG.E.U8 desc[UR16][R2.64], R21 ;  /* 0x0000001502001986 */ /* 0x000fe2000c101110 */
[-C--:B------:R-:W-:Y:S02]  /*3d70*/  IADD3 R6, P1, R11, R31.reuse, RZ ;  /* 0x0000001f0b067210 */ /* 0x080fe40007f3e0ff */
[----:B------:R-:W-:Y:S01]  /*3d80*/  IMAD R14, R37, 0x2, R13 ;  /* 0x00000002250e7824 */ /* 0x000fe200078e020d */
[----:B------:R0:W-:Y:S01]  /*3d90*/  @P2 STG.E.U8 desc[UR16][R4.64], R15 ;  /* 0x0000000f04002986 */ /* 0x0001e2000c101110 */
[----:B------:R-:W-:Y:S02]  /*3da0*/  IADD3 R8, P2, R0, R31, RZ ;  /* 0x0000001f00087210 */ /* 0x000fe40007f5e0ff */
[----:B------:R-:W-:Y:S02]  /*3db0*/  LEA.HI.X.SX32 R7, R11, R33, 0x1, P1 ;  /* 0x000000210b077211 */ /* 0x000fe400008f0eff */
[----:B------:R-:W-:-:S02]  /*3dc0*/  IADD3 R10, P6, R12, R31, RZ ;  /* 0x0000001f0c0a7210 */ /* 0x000fc40007fde0ff */
[-C--:B------:R-:W-:Y:S01]  /*3dd0*/  LEA.HI.X.SX32 R9, R0, R33.reuse, 0x1, P2 ;  /* 0x0000002100097211 */ /* 0x080fe200010f0eff */
[----:B------:R-:W-:Y:S01]  /*3de0*/  IMAD R0, R37, 0x2, R14 ;  /* 0x0000000225007824 */ /* 0x000fe200078e020e */
[----:B------:R-:W-:Y:S02]  /*3df0*/  ISETP.LT.AND P2, PT, R17, UR7, !P0 ;  /* 0x0000000711007c0c */ /* 0x000fe4000c741270 */
[----:B------:R-:W-:Y:S02]  /*3e00*/  LEA.HI.X.SX32 R11, R12, R33, 0x1, P6 ;  /* 0x000000210c0b7211 */ /* 0x000fe400030f0eff */
[CC--:B0-----:R-:W-:Y:S02]  /*3e10*/  IADD3 R4, P1, R14.reuse, R31.reuse, RZ ;  /* 0x0000001f0e047210 */ /* 0x0c1fe40007f3e0ff */
[----:B------:R-:W-:Y:S02]  /*3e20*/  IADD3 R2, P6, R13, R31, RZ ;  /* 0x0000001f0d027210 */ /* 0x000fe40007fde0ff */
[----:B------:R-:W-:-:S02]  /*3e30*/  LEA.HI.X.SX32 R5, R14, R33, 0x1, P1 ;  /* 0x000000210e057211 */ /* 0x000fc400008f0eff */
[----:B------:R-:W-:Y:S02]  /*3e40*/  ISETP.LT.AND P1, PT, R18, UR7, !P0 ;  /* 0x0000000712007c0c */ /* 0x000fe4000c721270 */
[----:B------:R-:W-:Y:S02]  /*3e50*/  ISETP.LT.AND P0, PT, R19, UR7, !P0 ;  /* 0x0000000713007c0c */ /* 0x000fe4000c701270 */
[----:B------:R-:W-:Y:S02]  /*3e60*/  PRMT R21, R26, 0x7772, RZ ;  /* 0x000077721a157816 */ /* 0x000fe400000000ff */
[----:B------:R-:W-:Y:S02]  /*3e70*/  PRMT R19, R27, 0x7772, RZ ;  /* 0x000077721b137816 */ /* 0x000fe400000000ff */
[----:B------:R-:W-:Y:S01]  /*3e80*/  PRMT R17, R24, 0x7773, RZ ;  /* 0x0000777318117816 */ /* 0x000fe200000000ff */
[----:B------:R0:W-:Y:S01]  /*3e90*/  @P5 STG.E.U8 desc[UR16][R6.64], R21 ;  /* 0x0000001506005986 */ /* 0x0001e2000c101110 */
[----:B------:R-:W-:-:S02]  /*3ea0*/  LEA.HI.X.SX32 R3, R13, R33, 0x1, P6 ;  /* 0x000000210d037211 */ /* 0x000fc400030f0eff */
[----:B------:R-:W-:Y:S01]  /*3eb0*/  PRMT R25, R25, 0x7773, RZ ;  /* 0x0000777319197816 */ /* 0x000fe200000000ff */
[----:B------:R0:W-:Y:S01]  /*3ec0*/  @P4 STG.E.U8 desc[UR16][R8.64], R19 ;  /* 0x0000001308004986 */ /* 0x0001e2000c101110 */
[----:B------:R-:W-:Y:S02]  /*3ed0*/  PRMT R15, R26, 0x7773, RZ ;  /* 0x000077731a0f7816 */ /* 0x000fe400000000ff */
[C---:B------:R-:W-:Y:S01]  /*3ee0*/  IADD3 R12, P6, R0.reuse, R31, RZ ;  /* 0x0000001f000c7210 */ /* 0x040fe20007fde0ff */
[----:B------:R0:W-:Y:S01]  /*3ef0*/  @P3 STG.E.U8 desc[UR16][R10.64], R17 ;  /* 0x000000110a003986 */ /* 0x0001e2000c101110 */
[----:B------:R-:W-:Y:S02]  /*3f00*/  PRMT R27, R27, 0x7773, RZ ;  /* 0x000077731b1b7816 */ /* 0x000fe400000000ff */
[----:B------:R-:W-:Y:S01]  /*3f10*/  LEA.HI.X.SX32 R13, R0, R33, 0x1, P6 ;  /* 0x00000021000d7211 */ /* 0x000fe200030f0eff */
[----:B------:R0:W-:Y:S04]  /*3f20*/  @P2 STG.E.U8 desc[UR16][R2.64], R25 ;  /* 0x0000001902002986 */ /* 0x0001e8000c101110 */
[----:B------:R0:W-:Y:S01]  /*3f30*/  @P1 STG.E.U8 desc[UR16][R4.64], R15 ;  /* 0x0000000f04001986 */ /* 0x0001e2000c101110 */
[----:B------:R-:W-:Y:S05]  /*3f40*/  @!P0 EXIT ;  /* 0x000000000000894d */ /* 0x000fea0003800000 */
[----:B------:R-:W-:Y:S01]  /*3f50*/  STG.E.U8 desc[UR16][R12.64], R27 ;  /* 0x0000001b0c007986 */ /* 0x000fe2000c101110 */
[----:B------:R-:W-:Y:S05]  /*3f60*/  EXIT ;  /* 0x000000000000794d */ /* 0x000fea0003800000 */
.L_x_3:
[----:B------:R-:W-:-:S00]  /*3f70*/  BRA `(.L_x_3) ;  /* 0xfffffffc00fc7947 */ /* 0x000fc0000383ffff */
[----:B------:R-:W-:-:S00]  /*3f80*/  NOP ;  /* 0x0000000000007918 */ /* 0x000fc00000000000 */
[----:B------:R-:W-:-:S00]  /*3f90*/  NOP ;  /* 0x0000000000007918 */ /* 0x000fc00000000000 */
[----:B------:R-:W-:-:S00]  /*3fa0*/  NOP ;  /* 0x0000000000007918 */ /* 0x000fc00000000000 */
[----:B------:R-:W-:-:S00]  /*3fb0*/  NOP ;  /* 0x0000000000007918 */ /* 0x000fc00000000000 */
[----:B------:R-:W-:-:S00]  /*3fc0*/  NOP ;  /* 0x0000000000007918 */ /* 0x000fc00000000000 */
[----:B------:R-:W-:-:S00]  /*3fd0*/  NOP ;  /* 0x0000000000007918 */ /* 0x000fc00000000000 */
[----:B------:R-:W-:-:S00]  /*3fe0*/  NOP ;  /* 0x0000000000007918 */ /* 0x000fc00000000000 */
[----:B------:R-:W-:-:S00]  /*3ff0*/  NOP ;  /* 0x0000000000007918 */ /* 0x000fc00000000000 */
.L_x_4:


//--------------------- .nv.shared.matmul_kernel  --------------------------
	.section	.nv.shared.matmul_kernel,"aw",@nobits
	.sectionflags	@""
	.align	16
	.zero		1024


//--------------------- .nv.shared.reserved.0     --------------------------
	.section	.nv.shared.reserved.0,"aw",@nobits
	.weak		__nv_reservedSMEM_offset_0_alias
	.size		__nv_reservedSMEM_offset_0_alias, 0, 0
	.other		__nv_reservedSMEM_offset_0_alias,@"STO_CUDA_RESERVED_SHARED STV_DEFAULT"
__nv_reservedSMEM_offset_0_alias:
	.zero		0


//--------------------- .nv.constant0.matmul_kernel --------------------------
	.section	.nv.constant0.matmul_kernel,"a",@progbits
	.sectionflags	@""
	.align	4
.nv.constant0.matmul_kernel:
	.zero		608


//--------------------- SYMBOLS --------------------------

	.type		.nv.reservedSmem.offset0,@object
	.size		.nv.reservedSmem.offset0,0x4
